// auto-generated by cutlass_sweep.gemm — config: {"arch": "sm_90", "cluster_m": 2, "cluster_n": 1, "dtype": "int8", "dtype_b": "int8", "layout": "nt", "stages": 0, "tile_k": 128, "tile_m": 192, "tile_n": 48}
#include "cutlass/cutlass.h"
#include "cutlass/gemm/collective/collective_builder.hpp"
#include "cutlass/gemm/device/gemm_universal_adapter.h"
#include "cutlass/gemm/kernel/gemm_universal.hpp"
#include "cutlass/epilogue/collective/collective_builder.hpp"

using ElemA = int8_t;
using ElemB = int8_t;
using ElemCD = int8_t;
using Acc  = int32_t;
using TileShape    = cute::Shape<cute::_192, cute::_48, cute::_128>;
using ClusterShape = cute::Shape<cute::_2, cute::_1, cute::_1>;

using CollectiveEpilogue = typename cutlass::epilogue::collective::CollectiveBuilder<
    cutlass::arch::Sm90, cutlass::arch::OpClassTensorOp,
    TileShape, ClusterShape,
    cutlass::epilogue::collective::EpilogueTileAuto,
    Acc, Acc,
    ElemCD, cutlass::layout::RowMajor, 128 / cutlass::sizeof_bits<ElemCD>::value,
    ElemCD, cutlass::layout::RowMajor, 128 / cutlass::sizeof_bits<ElemCD>::value,
    cutlass::epilogue::collective::EpilogueScheduleAuto
  >::CollectiveOp;

using CollectiveMainloop = typename cutlass::gemm::collective::CollectiveBuilder<
    cutlass::arch::Sm90, cutlass::arch::OpClassTensorOp,
    ElemA, cutlass::layout::RowMajor, 128 / cutlass::sizeof_bits<ElemA>::value,
    ElemB, cutlass::layout::ColumnMajor, 128 / cutlass::sizeof_bits<ElemB>::value,
    Acc,
    TileShape, ClusterShape,
    cutlass::gemm::collective::StageCountAutoCarveout<static_cast<int>(sizeof(typename CollectiveEpilogue::SharedStorage))>,
    cutlass::gemm::collective::KernelScheduleAuto
  >::CollectiveOp;

using GemmKernel = cutlass::gemm::kernel::GemmUniversal<
    cute::Shape<int,int,int,int>,
    CollectiveMainloop,
    CollectiveEpilogue
>;
using Gemm = cutlass::gemm::device::GemmUniversalAdapter<GemmKernel>;

// Force the device kernel symbol into the cubin without needing a host main.
auto* _anchor = &cutlass::device_kernel<GemmKernel>;


// ===== COMPILED SASS (sm_90a) =====

	.target	sm_90a

	.elftype	@"ET_EXEC"


//--------------------- .note.nv.tkinfo           --------------------------
	.section	.note.nv.tkinfo,"",@"SHT_NOTE"
	.sectionflags	@"SHF_NOTE_NV_TKINFO"
	.tkinfo
        /*0018*/ 	.word	0x00000002
        /*0030*/ 	.string	""
        /*0030*/ 	.string	"ptxas"
        /*0030*/ 	.string	"Cuda compilation tools, release 13.0, V13.0.88"
        /*0030*/ 	.string	"Build cuda_13.0.r13.0/compiler.36424714_0"
        /*0030*/ 	.string	"-arch sm_90a -m 64 "



//--------------------- .note.nv.cuinfo           --------------------------
	.section	.note.nv.cuinfo,"",@"SHT_NOTE"
	.sectionflags	@"SHF_NOTE_NV_CUINFO"
        /*0018*/ 	.short	0x0002
        /*001a*/ 	.short	0x005a
        /*001c*/ 	.short	0x0082
	.zero		2


//--------------------- .nv.info                  --------------------------
	.section	.nv.info,"",@"SHT_CUDA_INFO"
	.align	4


	//----- nvinfo : EIATTR_REGCOUNT
	.align		4
        /*0000*/ 	.byte	0x04, 0x2f
        /*0002*/ 	.short	(.L_15 - .L_14)
	.align		4
.L_14:
        /*0004*/ 	.word	index@(_ZN7cutlass13device_kernelINS_4gemm6kernel13GemmUniversalIN4cute5tupleIJiiiiEEENS1_10collective13CollectiveMmaINS1_34MainloopSm90TmaGmmaWarpSpecializedILi7ENS5_IJNS4_1CILi2EEENSA_ILi1EEESC_EEENS1_35KernelTmaWarpSpecializedCooperativeEEENS5_IJNSA_ILi192EEENSA_ILi48EEENSA_ILi128EEEEEEaNS5_IJlSC_lEEEaSK_NS4_8TiledMMAINS4_8MMA_AtomIJNS4_4SM904GMMA26MMA_64x16x32_S32S8S8_SS_TNEEEENS4_6LayoutISD_NS5_IJSC_NSA_ILi0EEESS_EEEEENS5_IJNS4_10UnderscoreESV_SV_EEEEENS4_13SM90_TMA_LOADENS4_14ComposedLayoutINS4_7SwizzleILi3ELi4ELi3EEENS4_18smem_ptr_flag_bitsILi8EEENSR_INS5_IJNSA_ILi8EEESI_EEENS5_IJSI_SC_EEEEEEEvNS4_8identityENS4_23SM90_TMA_LOAD_MULTICASTES18_vS19_EENS_8epilogue10collective6detail29Sm90TmaWarpSpecializedAdapterINS1D_15DefaultEpilogueIaSK_SK_NS1C_6thread17LinearCombinationIaLi1EiiLNS1H_9ScaleType4KindE0ELNS_15FloatRoundStyleE2EaEENS1_15EpilogueDefaultEEEEEvvEEEEvNT_6ParamsE)
        /*0008*/ 	.word	0x000000a8


	//----- nvinfo : EIATTR_FRAME_SIZE
	.align		4
.L_15:
        /*000c*/ 	.byte	0x04, 0x11
        /*000e*/ 	.short	(.L_17 - .L_16)
	.align		4
.L_16:
        /*0010*/ 	.word	index@(_ZN7cutlass13device_kernelINS_4gemm6kernel13GemmUniversalIN4cute5tupleIJiiiiEEENS1_10collective13CollectiveMmaINS1_34MainloopSm90TmaGmmaWarpSpecializedILi7ENS5_IJNS4_1CILi2EEENSA_ILi1EEESC_EEENS1_35KernelTmaWarpSpecializedCooperativeEEENS5_IJNSA_ILi192EEENSA_ILi48EEENSA_ILi128EEEEEEaNS5_IJlSC_lEEEaSK_NS4_8TiledMMAINS4_8MMA_AtomIJNS4_4SM904GMMA26MMA_64x16x32_S32S8S8_SS_TNEEEENS4_6LayoutISD_NS5_IJSC_NSA_ILi0EEESS_EEEEENS5_IJNS4_10UnderscoreESV_SV_EEEEENS4_13SM90_TMA_LOADENS4_14ComposedLayoutINS4_7SwizzleILi3ELi4ELi3EEENS4_18smem_ptr_flag_bitsILi8EEENSR_INS5_IJNSA_ILi8EEESI_EEENS5_IJSI_SC_EEEEEEEvNS4_8identityENS4_23SM90_TMA_LOAD_MULTICASTES18_vS19_EENS_8epilogue10collective6detail29Sm90TmaWarpSpecializedAdapterINS1D_15DefaultEpilogueIaSK_SK_NS1C_6thread17LinearCombinationIaLi1EiiLNS1H_9ScaleType4KindE0ELNS_15FloatRoundStyleE2EaEENS1_15EpilogueDefaultEEEEEvvEEEEvNT_6ParamsE)
        /*0014*/ 	.word	0x00000000


	//----- nvinfo : EIATTR_MIN_STACK_SIZE
	.align		4
.L_17:
        /*0018*/ 	.byte	0x04, 0x12
        /*001a*/ 	.short	(.L_19 - .L_18)
	.align		4
.L_18:
        /*001c*/ 	.word	index@(_ZN7cutlass13device_kernelINS_4gemm6kernel13GemmUniversalIN4cute5tupleIJiiiiEEENS1_10collective13CollectiveMmaINS1_34MainloopSm90TmaGmmaWarpSpecializedILi7ENS5_IJNS4_1CILi2EEENSA_ILi1EEESC_EEENS1_35KernelTmaWarpSpecializedCooperativeEEENS5_IJNSA_ILi192EEENSA_ILi48EEENSA_ILi128EEEEEEaNS5_IJlSC_lEEEaSK_NS4_8TiledMMAINS4_8MMA_AtomIJNS4_4SM904GMMA26MMA_64x16x32_S32S8S8_SS_TNEEEENS4_6LayoutISD_NS5_IJSC_NSA_ILi0EEESS_EEEEENS5_IJNS4_10UnderscoreESV_SV_EEEEENS4_13SM90_TMA_LOADENS4_14ComposedLayoutINS4_7SwizzleILi3ELi4ELi3EEENS4_18smem_ptr_flag_bitsILi8EEENSR_INS5_IJNSA_ILi8EEESI_EEENS5_IJSI_SC_EEEEEEEvNS4_8identityENS4_23SM90_TMA_LOAD_MULTICASTES18_vS19_EENS_8epilogue10collective6detail29Sm90TmaWarpSpecializedAdapterINS1D_15DefaultEpilogueIaSK_SK_NS1C_6thread17LinearCombinationIaLi1EiiLNS1H_9ScaleType4KindE0ELNS_15FloatRoundStyleE2EaEENS1_15EpilogueDefaultEEEEEvvEEEEvNT_6ParamsE)
        /*0020*/ 	.word	0x00000000
.L_19:


//--------------------- .nv.compat                --------------------------
	.section	.nv.compat,"",@"SHT_CUDA_COMPAT_INFO"
	.align	4
        /*0000*/ 	.byte	0x02, 0x09, 0x01, 0x00, 0x02, 0x02, 0x04, 0x00, 0x02, 0x05, 0x05, 0x00, 0x03, 0x07, 0x01, 0x01
        /*0010*/ 	.byte	0x02, 0x03, 0x01, 0x00, 0x02, 0x06, 0x01, 0x00, 0x04, 0x0b, 0x08, 0x00, 0x00, 0x00, 0x00, 0x00
        /*0020*/ 	.byte	0x00, 0x00, 0x00, 0x00


//--------------------- .nv.info._ZN7cutlass13device_kernelINS_4gemm6kernel13GemmUniversalIN4cute5tupleIJiiiiEEENS1_10collective13CollectiveMmaINS1_34MainloopSm90TmaGmmaWarpSpecializedILi7ENS5_IJNS4_1CILi2EEENSA_ILi1EEESC_EEENS1_35KernelTmaWarpSpecializedCooperativeEEENS5_IJNSA_ILi192EEENSA_ILi48EEENSA_ILi128EEEEEEaNS5_IJlSC_lEEEaSK_NS4_8TiledMMAINS4_8MMA_AtomIJNS4_4SM904GMMA26MMA_64x16x32_S32S8S8_SS_TNEEEENS4_6LayoutISD_NS5_IJSC_NSA_ILi0EEESS_EEEEENS5_IJNS4_10UnderscoreESV_SV_EEEEENS4_13SM90_TMA_LOADENS4_14ComposedLayoutINS4_7SwizzleILi3ELi4ELi3EEENS4_18smem_ptr_flag_bitsILi8EEENSR_INS5_IJNSA_ILi8EEESI_EEENS5_IJSI_SC_EEEEEEEvNS4_8identityENS4_23SM90_TMA_LOAD_MULTICASTES18_vS19_EENS_8epilogue10collective6detail29Sm90TmaWarpSpecializedAdapterINS1D_15DefaultEpilogueIaSK_SK_NS1C_6thread17LinearCombinationIaLi1EiiLNS1H_9ScaleType4KindE0ELNS_15FloatRoundStyleE2EaEENS1_15EpilogueDefaultEEEEEvvEEEEvNT_6ParamsE --------------------------
	.section	.nv.info._ZN7cutlass13device_kernelINS_4gemm6kernel13GemmUniversalIN4cute5tupleIJiiiiEEENS1_10collective13CollectiveMmaINS1_34MainloopSm90TmaGmmaWarpSpecializedILi7ENS5_IJNS4_1CILi2EEENSA_ILi1EEESC_EEENS1_35KernelTmaWarpSpecializedCooperativeEEENS5_IJNSA_ILi192EEENSA_ILi48EEENSA_ILi128EEEEEEaNS5_IJlSC_lEEEaSK_NS4_8TiledMMAINS4_8MMA_AtomIJNS4_4SM904GMMA26MMA_64x16x32_S32S8S8_SS_TNEEEENS4_6LayoutISD_NS5_IJSC_NSA_ILi0EEESS_EEEEENS5_IJNS4_10UnderscoreESV_SV_EEEEENS4_13SM90_TMA_LOADENS4_14ComposedLayoutINS4_7SwizzleILi3ELi4ELi3EEENS4_18smem_ptr_flag_bitsILi8EEENSR_INS5_IJNSA_ILi8EEESI_EEENS5_IJSI_SC_EEEEEEEvNS4_8identityENS4_23SM90_TMA_LOAD_MULTICASTES18_vS19_EENS_8epilogue10collective6detail29Sm90TmaWarpSpecializedAdapterINS1D_15DefaultEpilogueIaSK_SK_NS1C_6thread17LinearCombinationIaLi1EiiLNS1H_9ScaleType4KindE0ELNS_15FloatRoundStyleE2EaEENS1_15EpilogueDefaultEEEEEvvEEEEvNT_6ParamsE,"",@"SHT_CUDA_INFO"
	.sectionflags	@""
	.align	4


	//----- nvinfo : EIATTR_CUDA_API_VERSION
	.align		4
        /*0000*/ 	.byte	0x04, 0x37
        /*0002*/ 	.short	(.L_21 - .L_20)
.L_20:
        /*0004*/ 	.word	0x00000082


	//----- nvinfo : EIATTR_KPARAM_INFO
	.align		4
.L_21:
        /*0008*/ 	.byte	0x04, 0x17
        /*000a*/ 	.short	(.L_23 - .L_22)
.L_22:
        /*000c*/ 	.word	0x00000000
        /*0010*/ 	.short	0x0000
        /*0012*/ 	.short	0x0070
        /*0014*/ 	.byte	0x00, 0xf0, 0x01, 0x10


	//----- nvinfo : EIATTR_SPARSE_MMA_MASK
	.align		4
.L_23:
        /*0018*/ 	.byte	0x03, 0x50
        /*001a*/ 	.short	0x0000


	//----- nvinfo : EIATTR_MAXREG_COUNT
	.align		4
        /*001c*/ 	.byte	0x03, 0x1b
        /*001e*/ 	.short	0x00a8


	//----- nvinfo : EIATTR_NUM_BARRIERS
	.align		4
        /*0020*/ 	.byte	0x02, 0x4c
        /*0022*/ 	.byte	0x01
	.zero		1


	//----- nvinfo : EIATTR_EXTERNS
	.align		4
        /*0024*/ 	.byte	0x04, 0x0f
        /*0026*/ 	.short	(.L_25 - .L_24)


	//   ....[0]....
	.align		4
.L_24:
        /*0028*/ 	.word	index@(__assertfail)


	//----- nvinfo : EIATTR_MERCURY_ISA_VERSION
	.align		4
.L_25:
        /*002c*/ 	.byte	0x03, 0x5f
        /*002e*/ 	.short	0x0101


	//----- nvinfo : EIATTR_INT_WARP_WIDE_INSTR_OFFSETS
	.align		4
        /*0030*/ 	.byte	0x04, 0x31
        /*0032*/ 	.short	(.L_27 - .L_26)


	//   ....[0]....
.L_26:
        /*0034*/ 	.word	0x000004e0


	//   ....[1]....
        /*0038*/ 	.word	0x00000510


	//   ....[2]....
        /*003c*/ 	.word	0x000006d0


	//----- nvinfo : EIATTR_COOP_GROUP_MASK_REGIDS
	.align		4
.L_27:
        /*0040*/ 	.byte	0x04, 0x29
        /*0042*/ 	.short	(.L_29 - .L_28)


	//   ....[0]....
.L_28:
        /*0044*/ 	.word	0xffffffff


	//   ....[1]....
        /*0048*/ 	.word	0xffffffff


	//   ....[2]....
        /*004c*/ 	.word	0xffffffff


	//   ....[3]....
        /*0050*/ 	.word	0xffffffff


	//   ....[4]....
        /*0054*/ 	.word	0xffffffff


	//   ....[5]....
        /*0058*/ 	.word	0xffffffff


	//----- nvinfo : EIATTR_COOP_GROUP_INSTR_OFFSETS
	.align		4
.L_29:
        /*005c*/ 	.byte	0x04, 0x28
        /*005e*/ 	.short	(.L_31 - .L_30)


	//   ....[0]....
.L_30:
        /*0060*/ 	.word	0x00000060


	//   ....[1]....
        /*0064*/ 	.word	0x00000070


	//   ....[2]....
        /*0068*/ 	.word	0x00000130


	//   ....[3]....
        /*006c*/ 	.word	0x00000330


	//   ....[4]....
        /*0070*/ 	.word	0x00000850


	//   ....[5]....
        /*0074*/ 	.word	0x00001280


	//----- nvinfo : EIATTR_REG_RECONFIG
	.align		4
.L_31:
        /*0078*/ 	.byte	0x01, 0x54
	.zero		2


	//----- nvinfo : EIATTR_SYSCALL_OFFSETS
	.align		4
        /*007c*/ 	.byte	0x04, 0x46
        /*007e*/ 	.short	(.L_33 - .L_32)


	//   ....[0]....
.L_32:
        /*0080*/ 	.word	0x00001450


	//----- nvinfo : EIATTR_MBARRIER_INSTR_OFFSETS
	.align		4
.L_33:
        /*0084*/ 	.byte	0x04, 0x39
        /*0086*/ 	.short	(.L_35 - .L_34)


	//   ....[0]....
.L_34:
        /*0088*/ 	.word	0x00000230
        /*008c*/ 	.word	0x000000ff
        /*0090*/ 	.word	0x00000000
        /*0094*/ 	.short	0x0100
        /*0096*/ 	.byte	0x08
	.zero		1


	//   ....[1]....
        /*0098*/ 	.word	0x00000240
        /*009c*/ 	.word	0x000000ff
        /*00a0*/ 	.word	0x00000038
        /*00a4*/ 	.short	0x0100
        /*00a6*/ 	.byte	0x08
	.zero		1


	//   ....[2]....
        /*00a8*/ 	.word	0x00000250
        /*00ac*/ 	.word	0x000000ff
        /*00b0*/ 	.word	0x00000008
        /*00b4*/ 	.short	0x0100
        /*00b6*/ 	.byte	0x08
	.zero		1


	//   ....[3]....
        /*00b8*/ 	.word	0x00000260
        /*00bc*/ 	.word	0x000000ff
        /*00c0*/ 	.word	0x00000040
        /*00c4*/ 	.short	0x0100
        /*00c6*/ 	.byte	0x08
	.zero		1


	//   ....[4]....
        /*00c8*/ 	.word	0x00000270
        /*00cc*/ 	.word	0x000000ff
        /*00d0*/ 	.word	0x00000010
        /*00d4*/ 	.short	0x0100
        /*00d6*/ 	.byte	0x08
	.zero		1


	//   ....[5]....
        /*00d8*/ 	.word	0x00000280
        /*00dc*/ 	.word	0x000000ff
        /*00e0*/ 	.word	0x00000048
        /*00e4*/ 	.short	0x0100
        /*00e6*/ 	.byte	0x08
	.zero		1


	//   ....[6]....
        /*00e8*/ 	.word	0x00000290
        /*00ec*/ 	.word	0x000000ff
        /*00f0*/ 	.word	0x00000018
        /*00f4*/ 	.short	0x0100
        /*00f6*/ 	.byte	0x08
	.zero		1


	//   ....[7]....
        /*00f8*/ 	.word	0x000002a0
        /*00fc*/ 	.word	0x000000ff
        /*0100*/ 	.word	0x00000050
        /*0104*/ 	.short	0x0100
        /*0106*/ 	.byte	0x08
	.zero		1


	//   ....[8]....
        /*0108*/ 	.word	0x000002b0
        /*010c*/ 	.word	0x000000ff
        /*0110*/ 	.word	0x00000020
        /*0114*/ 	.short	0x0100
        /*0116*/ 	.byte	0x08
	.zero		1


	//   ....[9]....
        /*0118*/ 	.word	0x000002c0
        /*011c*/ 	.word	0x000000ff
        /*0120*/ 	.word	0x00000058
        /*0124*/ 	.short	0x0100
        /*0126*/ 	.byte	0x08
	.zero		1


	//   ....[10]....
        /*0128*/ 	.word	0x000002d0
        /*012c*/ 	.word	0x000000ff
        /*0130*/ 	.word	0x00000028
        /*0134*/ 	.short	0x0100
        /*0136*/ 	.byte	0x08
	.zero		1


	//   ....[11]....
        /*0138*/ 	.word	0x000002e0
        /*013c*/ 	.word	0x000000ff
        /*0140*/ 	.word	0x00000060
        /*0144*/ 	.short	0x0100
        /*0146*/ 	.byte	0x08
	.zero		1


	//   ....[12]....
        /*0148*/ 	.word	0x000002f0
        /*014c*/ 	.word	0x000000ff
        /*0150*/ 	.word	0x00000030
        /*0154*/ 	.short	0x0100
        /*0156*/ 	.byte	0x08
	.zero		1


	//   ....[13]....
        /*0158*/ 	.word	0x00000300
        /*015c*/ 	.word	0x000000ff
        /*0160*/ 	.word	0x00000068
        /*0164*/ 	.short	0x0100
        /*0166*/ 	.byte	0x08
	.zero		1


	//   ....[14]....
        /*0168*/ 	.word	0x00000750
        /*016c*/ 	.word	0x000000ff
        /*0170*/ 	.word	0x00000080
        /*0174*/ 	.short	0x0100
        /*0176*/ 	.byte	0x06
	.zero		1


	//   ....[15]....
        /*0178*/ 	.word	0x000007e0
        /*017c*/ 	.word	0x000000ff
        /*0180*/ 	.word	0x00000088
        /*0184*/ 	.short	0x0100
        /*0186*/ 	.byte	0x06
	.zero		1


	//   ....[16]....
        /*0188*/ 	.word	0x00001520
        /*018c*/ 	.word	0x00000003
        /*0190*/ 	.word	0x00000000
        /*0194*/ 	.short	0x010a
        /*0196*/ 	.byte	0x3f
	.zero		1


	//   ....[17]....
        /*0198*/ 	.word	0x00001560
        /*019c*/ 	.word	0x00000003
        /*01a0*/ 	.word	0x00000000
        /*01a4*/ 	.short	0x010a
        /*01a6*/ 	.byte	0x3f
	.zero		1


	//   ....[18]....
        /*01a8*/ 	.word	0x000020a0
        /*01ac*/ 	.word	0x00000005
        /*01b0*/ 	.word	0x00000000
        /*01b4*/ 	.short	0x010a
        /*01b6*/ 	.byte	0x3f
	.zero		1


	//   ....[19]....
        /*01b8*/ 	.word	0x000020e0
        /*01bc*/ 	.word	0x00000005
        /*01c0*/ 	.word	0x00000000
        /*01c4*/ 	.short	0x010a
        /*01c6*/ 	.byte	0x3f
	.zero		1


	//   ....[20]....
        /*01c8*/ 	.word	0x00002ad0
        /*01cc*/ 	.word	0x00000005
        /*01d0*/ 	.word	0x00000000
        /*01d4*/ 	.short	0x0101
        /*01d6*/ 	.byte	0x3f
	.zero		1


	//   ....[21]....
        /*01d8*/ 	.word	0x00002d10
        /*01dc*/ 	.word	0x00000003
        /*01e0*/ 	.word	0x00000000
        /*01e4*/ 	.short	0x0101
        /*01e6*/ 	.byte	0x3f
	.zero		1


	//   ....[22]....
        /*01e8*/ 	.word	0x000067a0
        /*01ec*/ 	.word	0x00000017
        /*01f0*/ 	.word	0x00000038
        /*01f4*/ 	.short	0x010a
        /*01f6*/ 	.byte	0x3f
	.zero		1


	//   ....[23]....
        /*01f8*/ 	.word	0x00006b50
        /*01fc*/ 	.word	0x0000000e
        /*0200*/ 	.word	0x00000088
        /*0204*/ 	.short	0x0101
        /*0206*/ 	.byte	0x3f
	.zero		1


	//   ....[24]....
        /*0208*/ 	.word	0x00007290
        /*020c*/ 	.word	0x00000007
        /*0210*/ 	.word	0x00000000
        /*0214*/ 	.short	0x010a
        /*0216*/ 	.byte	0x3f
	.zero		1


	//   ....[25]....
        /*0218*/ 	.word	0x00007310
        /*021c*/ 	.word	0x00000008
        /*0220*/ 	.word	0x00000000
        /*0224*/ 	.short	0x010a
        /*0226*/ 	.byte	0x3f
	.zero		1


	//   ....[26]....
        /*0228*/ 	.word	0x000073a0
        /*022c*/ 	.word	0x00000009
        /*0230*/ 	.word	0x00000000
        /*0234*/ 	.short	0x010a
        /*0236*/ 	.byte	0x3f
	.zero		1


	//   ....[27]....
        /*0238*/ 	.word	0x00007430
        /*023c*/ 	.word	0x00000008
        /*0240*/ 	.word	0x00000000
        /*0244*/ 	.short	0x010a
        /*0246*/ 	.byte	0x3f
	.zero		1


	//   ....[28]....
        /*0248*/ 	.word	0x000074c0
        /*024c*/ 	.word	0x00000009
        /*0250*/ 	.word	0x00000000
        /*0254*/ 	.short	0x010a
        /*0256*/ 	.byte	0x3f
	.zero		1


	//   ....[29]....
        /*0258*/ 	.word	0x00007550
        /*025c*/ 	.word	0x00000006
        /*0260*/ 	.word	0x00000000
        /*0264*/ 	.short	0x010a
        /*0266*/ 	.byte	0x3f
	.zero		1


	//   ....[30]....
        /*0268*/ 	.word	0x000075e0
        /*026c*/ 	.word	0x00000003
        /*0270*/ 	.word	0x00000000
        /*0274*/ 	.short	0x010a
        /*0276*/ 	.byte	0x3f
	.zero		1


	//   ....[31]....
        /*0278*/ 	.word	0x00007640
        /*027c*/ 	.word	0x00000003
        /*0280*/ 	.word	0x00000000
        /*0284*/ 	.short	0x010a
        /*0286*/ 	.byte	0x3f
	.zero		1


	//   ....[32]....
        /*0288*/ 	.word	0x00007690
        /*028c*/ 	.word	0x00000005
        /*0290*/ 	.word	0x00000000
        /*0294*/ 	.short	0x010a
        /*0296*/ 	.byte	0x3f
	.zero		1


	//   ....[33]....
        /*0298*/ 	.word	0x00007760
        /*029c*/ 	.word	0x00000017
        /*02a0*/ 	.word	0x00000038
        /*02a4*/ 	.short	0x010a
        /*02a6*/ 	.byte	0x3f
	.zero		1


	//   ....[34]....
        /*02a8*/ 	.word	0x00007830
        /*02ac*/ 	.word	0x00000007
        /*02b0*/ 	.word	0x00000000
        /*02b4*/ 	.short	0x010a
        /*02b6*/ 	.byte	0x3f
	.zero		1


	//   ....[35]....
        /*02b8*/ 	.word	0x00007880
        /*02bc*/ 	.word	0x00000008
        /*02c0*/ 	.word	0x00000000
        /*02c4*/ 	.short	0x010a
        /*02c6*/ 	.byte	0x3f
	.zero		1


	//   ....[36]....
        /*02c8*/ 	.word	0x000078d0
        /*02cc*/ 	.word	0x00000009
        /*02d0*/ 	.word	0x00000000
        /*02d4*/ 	.short	0x010a
        /*02d6*/ 	.byte	0x3f
	.zero		1


	//   ....[37]....
        /*02d8*/ 	.word	0x00007920
        /*02dc*/ 	.word	0x00000008
        /*02e0*/ 	.word	0x00000000
        /*02e4*/ 	.short	0x010a
        /*02e6*/ 	.byte	0x3f
	.zero		1


	//   ....[38]....
        /*02e8*/ 	.word	0x00007970
        /*02ec*/ 	.word	0x00000009
        /*02f0*/ 	.word	0x00000000
        /*02f4*/ 	.short	0x010a
        /*02f6*/ 	.byte	0x3f
	.zero		1


	//   ....[39]....
        /*02f8*/ 	.word	0x000079c0
        /*02fc*/ 	.word	0x00000006
        /*0300*/ 	.word	0x00000000
        /*0304*/ 	.short	0x010a
        /*0306*/ 	.byte	0x3f
	.zero		1


	//----- nvinfo : EIATTR_NUM_MBARRIERS
	.align		4
.L_35:
        /*0308*/ 	.byte	0x03, 0x38
        /*030a*/ 	.short	0x0010


	//----- nvinfo : EIATTR_EXIT_INSTR_OFFSETS
	.align		4
        /*030c*/ 	.byte	0x04, 0x1c
        /*030e*/ 	.short	(.L_37 - .L_36)


	//   ....[0]....
.L_36:
        /*0310*/ 	.word	0x000009b0


	//   ....[1]....
        /*0314*/ 	.word	0x000011c0


	//   ....[2]....
        /*0318*/ 	.word	0x00005eb0


	//   ....[3]....
        /*031c*/ 	.word	0x00006410


	//   ....[4]....
        /*0320*/ 	.word	0x00007630


	//----- nvinfo : EIATTR_MAX_THREADS
	.align		4
.L_37:
        /*0324*/ 	.byte	0x04, 0x05
        /*0326*/ 	.short	(.L_39 - .L_38)
.L_38:
        /*0328*/ 	.word	0x00000180
        /*032c*/ 	.word	0x00000001
        /*0330*/ 	.word	0x00000001


	//----- nvinfo : EIATTR_CRS_STACK_SIZE
	.align		4
.L_39:
        /*0334*/ 	.byte	0x04, 0x1e
        /*0336*/ 	.short	(.L_41 - .L_40)
.L_40:
        /*0338*/ 	.word	0x00000000


	//----- nvinfo : EIATTR_CBANK_PARAM_SIZE
	.align		4
.L_41:
        /*033c*/ 	.byte	0x03, 0x19
        /*033e*/ 	.short	0x0470


	//----- nvinfo : EIATTR_PARAM_CBANK
	.align		4
        /*0340*/ 	.byte	0x04, 0x0a
        /*0342*/ 	.short	(.L_43 - .L_42)
	.align		4
.L_42:
        /*0344*/ 	.word	index@(.nv.constant0._ZN7cutlass13device_kernelINS_4gemm6kernel13GemmUniversalIN4cute5tupleIJiiiiEEENS1_10collective13CollectiveMmaINS1_34MainloopSm90TmaGmmaWarpSpecializedILi7ENS5_IJNS4_1CILi2EEENSA_ILi1EEESC_EEENS1_35KernelTmaWarpSpecializedCooperativeEEENS5_IJNSA_ILi192EEENSA_ILi48EEENSA_ILi128EEEEEEaNS5_IJlSC_lEEEaSK_NS4_8TiledMMAINS4_8MMA_AtomIJNS4_4SM904GMMA26MMA_64x16x32_S32S8S8_SS_TNEEEENS4_6LayoutISD_NS5_IJSC_NSA_ILi0EEESS_EEEEENS5_IJNS4_10UnderscoreESV_SV_EEEEENS4_13SM90_TMA_LOADENS4_14ComposedLayoutINS4_7SwizzleILi3ELi4ELi3EEENS4_18smem_ptr_flag_bitsILi8EEENSR_INS5_IJNSA_ILi8EEESI_EEENS5_IJSI_SC_EEEEEEEvNS4_8identityENS4_23SM90_TMA_LOAD_MULTICASTES18_vS19_EENS_8epilogue10collective6detail29Sm90TmaWarpSpecializedAdapterINS1D_15DefaultEpilogueIaSK_SK_NS1C_6thread17LinearCombinationIaLi1EiiLNS1H_9ScaleType4KindE0ELNS_15FloatRoundStyleE2EaEENS1_15EpilogueDefaultEEEEEvvEEEEvNT_6ParamsE)
        /*0348*/ 	.short	0x0210
        /*034a*/ 	.short	0x0470


	//----- nvinfo : EIATTR_SW_WAR
	.align		4
.L_43:
        /*034c*/ 	.byte	0x04, 0x36
        /*034e*/ 	.short	(.L_45 - .L_44)
.L_44:
        /*0350*/ 	.word	0x00000008
.L_45:


//--------------------- .nv.callgraph             --------------------------
	.section	.nv.callgraph,"",@"SHT_CUDA_CALLGRAPH"
	.align	4
	.sectionentsize	8
	.align		4
        /*0000*/ 	.word	0x00000000
	.align		4
        /*0004*/ 	.word	0xffffffff
	.align		4
        /*0008*/ 	.word	index@(_ZN7cutlass13device_kernelINS_4gemm6kernel13GemmUniversalIN4cute5tupleIJiiiiEEENS1_10collective13CollectiveMmaINS1_34MainloopSm90TmaGmmaWarpSpecializedILi7ENS5_IJNS4_1CILi2EEENSA_ILi1EEESC_EEENS1_35KernelTmaWarpSpecializedCooperativeEEENS5_IJNSA_ILi192EEENSA_ILi48EEENSA_ILi128EEEEEEaNS5_IJlSC_lEEEaSK_NS4_8TiledMMAINS4_8MMA_AtomIJNS4_4SM904GMMA26MMA_64x16x32_S32S8S8_SS_TNEEEENS4_6LayoutISD_NS5_IJSC_NSA_ILi0EEESS_EEEEENS5_IJNS4_10UnderscoreESV_SV_EEEEENS4_13SM90_TMA_LOADENS4_14ComposedLayoutINS4_7SwizzleILi3ELi4ELi3EEENS4_18smem_ptr_flag_bitsILi8EEENSR_INS5_IJNSA_ILi8EEESI_EEENS5_IJSI_SC_EEEEEEEvNS4_8identityENS4_23SM90_TMA_LOAD_MULTICASTES18_vS19_EENS_8epilogue10collective6detail29Sm90TmaWarpSpecializedAdapterINS1D_15DefaultEpilogueIaSK_SK_NS1C_6thread17LinearCombinationIaLi1EiiLNS1H_9ScaleType4KindE0ELNS_15FloatRoundStyleE2EaEENS1_15EpilogueDefaultEEEEEvvEEEEvNT_6ParamsE)
	.align		4
        /*000c*/ 	.word	index@(__assertfail)
	.align		4
        /*0010*/ 	.word	0x00000000
	.align		4
        /*0014*/ 	.word	0xfffffffe
	.align		4
        /*0018*/ 	.word	0x00000000
	.align		4
        /*001c*/ 	.word	0xfffffffd
	.align		4
        /*0020*/ 	.word	0x00000000
	.align		4
        /*0024*/ 	.word	0xfffffffc


//--------------------- .nv.constant4             --------------------------
	.section	.nv.constant4,"a",@progbits
	.align	8
	.align		8
.nv.constant4:
        /*0000*/ 	.dword	__assertfail
	.align		8
        /*0008*/ 	.dword	__unnamed_1
	.align		8
        /*0010*/ 	.dword	_ZN39_INTERNAL_d4499367_4_k_cu_313559d9_37644cuda3std3__45__cpo5beginE
	.align		8
        /*0018*/ 	.dword	_ZN39_INTERNAL_d4499367_4_k_cu_313559d9_37644cuda3std3__45__cpo3endE
	.align		8
        /*0020*/ 	.dword	_ZN39_INTERNAL_d4499367_4_k_cu_313559d9_37644cuda3std3__45__cpo6cbeginE
	.align		8
        /*0028*/ 	.dword	_ZN39_INTERNAL_d4499367_4_k_cu_313559d9_37644cuda3std3__45__cpo4cendE
	.align		8
        /*0030*/ 	.dword	_ZN39_INTERNAL_d4499367_4_k_cu_313559d9_37644cuda3std3__441_GLOBAL__N__d4499367_4_k_cu_313559d9_37646ignoreE
	.align		8
        /*0038*/ 	.dword	_ZN39_INTERNAL_d4499367_4_k_cu_313559d9_37644cuda3std3__419piecewise_constructE
	.align		8
        /*0040*/ 	.dword	_ZN39_INTERNAL_d4499367_4_k_cu_313559d9_37644cuda3std3__48in_placeE
	.align		8
        /*0048*/ 	.dword	_ZN39_INTERNAL_d4499367_4_k_cu_313559d9_37644cuda3std6ranges3__45__cpo4swapE
	.align		8
        /*0050*/ 	.dword	_ZN39_INTERNAL_d4499367_4_k_cu_313559d9_37644cuda3std6ranges3__45__cpo9iter_moveE
	.align		8
        /*0058*/ 	.dword	_ZN39_INTERNAL_d4499367_4_k_cu_313559d9_37644cute7productE
	.align		8
        /*0060*/ 	.dword	_ZN39_INTERNAL_d4499367_4_k_cu_313559d9_37644cute1_E
	.align		8
        /*0068*/ 	.dword	$str$22
	.align		8
        /*0070*/ 	.dword	$str$23


//--------------------- .text._ZN7cutlass13device_kernelINS_4gemm6kernel13GemmUniversalIN4cute5tupleIJiiiiEEENS1_10collective13CollectiveMmaINS1_34MainloopSm90TmaGmmaWarpSpecializedILi7ENS5_IJNS4_1CILi2EEENSA_ILi1EEESC_EEENS1_35KernelTmaWarpSpecializedCooperativeEEENS5_IJNSA_ILi192EEENSA_ILi48EEENSA_ILi128EEEEEEaNS5_IJlSC_lEEEaSK_NS4_8TiledMMAINS4_8MMA_AtomIJNS4_4SM904GMMA26MMA_64x16x32_S32S8S8_SS_TNEEEENS4_6LayoutISD_NS5_IJSC_NSA_ILi0EEESS_EEEEENS5_IJNS4_10UnderscoreESV_SV_EEEEENS4_13SM90_TMA_LOADENS4_14ComposedLayoutINS4_7SwizzleILi3ELi4ELi3EEENS4_18smem_ptr_flag_bitsILi8EEENSR_INS5_IJNSA_ILi8EEESI_EEENS5_IJSI_SC_EEEEEEEvNS4_8identityENS4_23SM90_TMA_LOAD_MULTICASTES18_vS19_EENS_8epilogue10collective6detail29Sm90TmaWarpSpecializedAdapterINS1D_15DefaultEpilogueIaSK_SK_NS1C_6thread17LinearCombinationIaLi1EiiLNS1H_9ScaleType4KindE0ELNS_15FloatRoundStyleE2EaEENS1_15EpilogueDefaultEEEEEvvEEEEvNT_6ParamsE --------------------------
	.section	.text._ZN7cutlass13device_kernelINS_4gemm6kernel13GemmUniversalIN4cute5tupleIJiiiiEEENS1_10collective13CollectiveMmaINS1_34MainloopSm90TmaGmmaWarpSpecializedILi7ENS5_IJNS4_1CILi2EEENSA_ILi1EEESC_EEENS1_35KernelTmaWarpSpecializedCooperativeEEENS5_IJNSA_ILi192EEENSA_ILi48EEENSA_ILi128EEEEEEaNS5_IJlSC_lEEEaSK_NS4_8TiledMMAINS4_8MMA_AtomIJNS4_4SM904GMMA26MMA_64x16x32_S32S8S8_SS_TNEEEENS4_6LayoutISD_NS5_IJSC_NSA_ILi0EEESS_EEEEENS5_IJNS4_10UnderscoreESV_SV_EEEEENS4_13SM90_TMA_LOADENS4_14ComposedLayoutINS4_7SwizzleILi3ELi4ELi3EEENS4_18smem_ptr_flag_bitsILi8EEENSR_INS5_IJNSA_ILi8EEESI_EEENS5_IJSI_SC_EEEEEEEvNS4_8identityENS4_23SM90_TMA_LOAD_MULTICASTES18_vS19_EENS_8epilogue10collective6detail29Sm90TmaWarpSpecializedAdapterINS1D_15DefaultEpilogueIaSK_SK_NS1C_6thread17LinearCombinationIaLi1EiiLNS1H_9ScaleType4KindE0ELNS_15FloatRoundStyleE2EaEENS1_15EpilogueDefaultEEEEEvvEEEEvNT_6ParamsE,"ax",@progbits
	.align	128
.text._ZN7cutlass13device_kernelINS_4gemm6kernel13GemmUniversalIN4cute5tupleIJiiiiEEENS1_10collective13CollectiveMmaINS1_34MainloopSm90TmaGmmaWarpSpecializedILi7ENS5_IJNS4_1CILi2EEENSA_ILi1EEESC_EEENS1_35KernelTmaWarpSpecializedCooperativeEEENS5_IJNSA_ILi192EEENSA_ILi48EEENSA_ILi128EEEEEEaNS5_IJlSC_lEEEaSK_NS4_8TiledMMAINS4_8MMA_AtomIJNS4_4SM904GMMA26MMA_64x16x32_S32S8S8_SS_TNEEEENS4_6LayoutISD_NS5_IJSC_NSA_ILi0EEESS_EEEEENS5_IJNS4_10UnderscoreESV_SV_EEEEENS4_13SM90_TMA_LOADENS4_14ComposedLayoutINS4_7SwizzleILi3ELi4ELi3EEENS4_18smem_ptr_flag_bitsILi8EEENSR_INS5_IJNSA_ILi8EEESI_EEENS5_IJSI_SC_EEEEEEEvNS4_8identityENS4_23SM90_TMA_LOAD_MULTICASTES18_vS19_EENS_8epilogue10collective6detail29Sm90TmaWarpSpecializedAdapterINS1D_15DefaultEpilogueIaSK_SK_NS1C_6thread17LinearCombinationIaLi1EiiLNS1H_9ScaleType4KindE0ELNS_15FloatRoundStyleE2EaEENS1_15EpilogueDefaultEEEEEvvEEEEvNT_6ParamsE:
        .type           _ZN7cutlass13device_kernelINS_4gemm6kernel13GemmUniversalIN4cute5tupleIJiiiiEEENS1_10collective13CollectiveMmaINS1_34MainloopSm90TmaGmmaWarpSpecializedILi7ENS5_IJNS4_1CILi2EEENSA_ILi1EEESC_EEENS1_35KernelTmaWarpSpecializedCooperativeEEENS5_IJNSA_ILi192EEENSA_ILi48EEENSA_ILi128EEEEEEaNS5_IJlSC_lEEEaSK_NS4_8TiledMMAINS4_8MMA_AtomIJNS4_4SM904GMMA26MMA_64x16x32_S32S8S8_SS_TNEEEENS4_6LayoutISD_NS5_IJSC_NSA_ILi0EEESS_EEEEENS5_IJNS4_10UnderscoreESV_SV_EEEEENS4_13SM90_TMA_LOADENS4_14ComposedLayoutINS4_7SwizzleILi3ELi4ELi3EEENS4_18smem_ptr_flag_bitsILi8EEENSR_INS5_IJNSA_ILi8EEESI_EEENS5_IJSI_SC_EEEEEEEvNS4_8identityENS4_23SM90_TMA_LOAD_MULTICASTES18_vS19_EENS_8epilogue10collective6detail29Sm90TmaWarpSpecializedAdapterINS1D_15DefaultEpilogueIaSK_SK_NS1C_6thread17LinearCombinationIaLi1EiiLNS1H_9ScaleType4KindE0ELNS_15FloatRoundStyleE2EaEENS1_15EpilogueDefaultEEEEEvvEEEEvNT_6ParamsE,@function
        .size           _ZN7cutlass13device_kernelINS_4gemm6kernel13GemmUniversalIN4cute5tupleIJiiiiEEENS1_10collective13CollectiveMmaINS1_34MainloopSm90TmaGmmaWarpSpecializedILi7ENS5_IJNS4_1CILi2EEENSA_ILi1EEESC_EEENS1_35KernelTmaWarpSpecializedCooperativeEEENS5_IJNSA_ILi192EEENSA_ILi48EEENSA_ILi128EEEEEEaNS5_IJlSC_lEEEaSK_NS4_8TiledMMAINS4_8MMA_AtomIJNS4_4SM904GMMA26MMA_64x16x32_S32S8S8_SS_TNEEEENS4_6LayoutISD_NS5_IJSC_NSA_ILi0EEESS_EEEEENS5_IJNS4_10UnderscoreESV_SV_EEEEENS4_13SM90_TMA_LOADENS4_14ComposedLayoutINS4_7SwizzleILi3ELi4ELi3EEENS4_18smem_ptr_flag_bitsILi8EEENSR_INS5_IJNSA_ILi8EEESI_EEENS5_IJSI_SC_EEEEEEEvNS4_8identityENS4_23SM90_TMA_LOAD_MULTICASTES18_vS19_EENS_8epilogue10collective6detail29Sm90TmaWarpSpecializedAdapterINS1D_15DefaultEpilogueIaSK_SK_NS1C_6thread17LinearCombinationIaLi1EiiLNS1H_9ScaleType4KindE0ELNS_15FloatRoundStyleE2EaEENS1_15EpilogueDefaultEEEEEvvEEEEvNT_6ParamsE,(.L_x_177 - _ZN7cutlass13device_kernelINS_4gemm6kernel13GemmUniversalIN4cute5tupleIJiiiiEEENS1_10collective13CollectiveMmaINS1_34MainloopSm90TmaGmmaWarpSpecializedILi7ENS5_IJNS4_1CILi2EEENSA_ILi1EEESC_EEENS1_35KernelTmaWarpSpecializedCooperativeEEENS5_IJNSA_ILi192EEENSA_ILi48EEENSA_ILi128EEEEEEaNS5_IJlSC_lEEEaSK_NS4_8TiledMMAINS4_8MMA_AtomIJNS4_4SM904GMMA26MMA_64x16x32_S32S8S8_SS_TNEEEENS4_6LayoutISD_NS5_IJSC_NSA_ILi0EEESS_EEEEENS5_IJNS4_10UnderscoreESV_SV_EEEEENS4_13SM90_TMA_LOADENS4_14ComposedLayoutINS4_7SwizzleILi3ELi4ELi3EEENS4_18smem_ptr_flag_bitsILi8EEENSR_INS5_IJNSA_ILi8EEESI_EEENS5_IJSI_SC_EEEEEEEvNS4_8identityENS4_23SM90_TMA_LOAD_MULTICASTES18_vS19_EENS_8epilogue10collective6detail29Sm90TmaWarpSpecializedAdapterINS1D_15DefaultEpilogueIaSK_SK_NS1C_6thread17LinearCombinationIaLi1EiiLNS1H_9ScaleType4KindE0ELNS_15FloatRoundStyleE2EaEENS1_15EpilogueDefaultEEEEEvvEEEEvNT_6ParamsE)
        .other          _ZN7cutlass13device_kernelINS_4gemm6kernel13GemmUniversalIN4cute5tupleIJiiiiEEENS1_10collective13CollectiveMmaINS1_34MainloopSm90TmaGmmaWarpSpecializedILi7ENS5_IJNS4_1CILi2EEENSA_ILi1EEESC_EEENS1_35KernelTmaWarpSpecializedCooperativeEEENS5_IJNSA_ILi192EEENSA_ILi48EEENSA_ILi128EEEEEEaNS5_IJlSC_lEEEaSK_NS4_8TiledMMAINS4_8MMA_AtomIJNS4_4SM904GMMA26MMA_64x16x32_S32S8S8_SS_TNEEEENS4_6LayoutISD_NS5_IJSC_NSA_ILi0EEESS_EEEEENS5_IJNS4_10UnderscoreESV_SV_EEEEENS4_13SM90_TMA_LOADENS4_14ComposedLayoutINS4_7SwizzleILi3ELi4ELi3EEENS4_18smem_ptr_flag_bitsILi8EEENSR_INS5_IJNSA_ILi8EEESI_EEENS5_IJSI_SC_EEEEEEEvNS4_8identityENS4_23SM90_TMA_LOAD_MULTICASTES18_vS19_EENS_8epilogue10collective6detail29Sm90TmaWarpSpecializedAdapterINS1D_15DefaultEpilogueIaSK_SK_NS1C_6thread17LinearCombinationIaLi1EiiLNS1H_9ScaleType4KindE0ELNS_15FloatRoundStyleE2EaEENS1_15EpilogueDefaultEEEEEvvEEEEvNT_6ParamsE,@"STO_CUDA_ENTRY STV_DEFAULT"
_ZN7cutlass13device_kernelINS_4gemm6kernel13GemmUniversalIN4cute5tupleIJiiiiEEENS1_10collective13CollectiveMmaINS1_34MainloopSm90TmaGmmaWarpSpecializedILi7ENS5_IJNS4_1CILi2EEENSA_ILi1EEESC_EEENS1_35KernelTmaWarpSpecializedCooperativeEEENS5_IJNSA_ILi192EEENSA_ILi48EEENSA_ILi128EEEEEEaNS5_IJlSC_lEEEaSK_NS4_8TiledMMAINS4_8MMA_AtomIJNS4_4SM904GMMA26MMA_64x16x32_S32S8S8_SS_TNEEEENS4_6LayoutISD_NS5_IJSC_NSA_ILi0EEESS_EEEEENS5_IJNS4_10UnderscoreESV_SV_EEEEENS4_13SM90_TMA_LOADENS4_14ComposedLayoutINS4_7SwizzleILi3ELi4ELi3EEENS4_18smem_ptr_flag_bitsILi8EEENSR_INS5_IJNSA_ILi8EEESI_EEENS5_IJSI_SC_EEEEEEEvNS4_8identityENS4_23SM90_TMA_LOAD_MULTICASTES18_vS19_EENS_8epilogue10collective6detail29Sm90TmaWarpSpecializedAdapterINS1D_15DefaultEpilogueIaSK_SK_NS1C_6thread17LinearCombinationIaLi1EiiLNS1H_9ScaleType4KindE0ELNS_15FloatRoundStyleE2EaEENS1_15EpilogueDefaultEEEEEvvEEEEvNT_6ParamsE:
[----:B------:R-:W0:Y:S01]  /*0000*/  LDC R1, c[0x0][0x28] ;  /* 0x00000a00ff017b82 */ /* 0x000e220000000800 */
[----:B------:R-:W1:Y:S01]  /*0010*/  S2R R18, SR_TID.X ;  /* 0x0000000000127919 */ /* 0x000e620000002100 */
[----:B------:R-:W-:Y:S01]  /*0020*/  ELECT P0, URZ, PT ;  /* 0x00000000003f782f */ /* 0x000fe20003800000 */
[----:B------:R-:W-:Y:S01]  /*0030*/  BSSY B0, `(.L_x_0) ;  /* 0x000000f000007945 */ /* 0x000fe20003800000 */
[--C-:B-1----:R-:W-:Y:S02]  /*0040*/  SHF.R.U32.HI R0, RZ, 0x5, R18.reuse ;  /* 0x00000005ff007819 */ /* 0x102fe40000011612 */
[----:B------:R-:W-:-:S03]  /*0050*/  SHF.R.U32.HI R3, RZ, 0x7, R18 ;  /* 0x00000007ff037819 */ /* 0x000fc60000011612 */
[----:B------:R-:W1:Y:S04]  /*0060*/  SHFL.IDX PT, R2, R0, RZ, 0x1f ;  /* 0x00001fff00027589 */ /* 0x000e6800000e0000 */
[----:B------:R2:W3:Y:S01]  /*0070*/  SHFL.IDX PT, R5, R3, RZ, 0x1f ;  /* 0x00001fff03057589 */ /* 0x0004e200000e0000 */
[----:B-1----:R-:W-:-:S13]  /*0080*/  ISETP.NE.OR P0, PT, R2, RZ, !P0 ;  /* 0x000000ff0200720c */ /* 0x002fda0004705670 */
[----:B0-23--:R-:W-:Y:S05]  /*0090*/  @P0 BRA `(.L_x_1) ;  /* 0x0000000000200947 */ /* 0x00dfea0003800000 */
[----:B------:R-:W-:Y:S02]  /*00a0*/  ULDC.64 UR4, c[0x0][0x198] ;  /* 0x0000660000047ab9 */ /* 0x000fe40000000a00 */
[----:B------:R-:W-:Y:S02]  /*00b0*/  UIADD3 UR6, UP0, UR4, 0xf0, URZ ;  /* 0x000000f004067890 */ /* 0x000fe4000ff1e03f */
[----:B------:R-:W-:Y:S02]  /*00c0*/  UIADD3 UR4, UP1, UR4, 0x1f0, URZ ;  /* 0x000001f004047890 */ /* 0x000fe4000ff3e03f */
[----:B------:R-:W-:Y:S02]  /*00d0*/  UIADD3.X UR7, URZ, UR5, URZ, UP0, !UPT ;  /* 0x000000053f077290 */ /* 0x000fe400087fe43f */
[----:B------:R-:W-:-:S07]  /*00e0*/  UIADD3.X UR5, URZ, UR5, URZ, UP1, !UPT ;  /* 0x000000053f057290 */ /* 0x000fce0008ffe43f */
[----:B------:R0:W-:Y:S02]  /*00f0*/  UTMACCTL.PF [UR6] ;  /* 0x00000000060079b9 */ /* 0x0001e40008040000 */
[----:B------:R0:W-:Y:S02]  /*0100*/  UTMACCTL.PF [UR4] ;  /* 0x00000000040079b9 */ /* 0x0001e40008040000 */
[----:B0-----:R-:W-:Y:S01]  /*0110*/  NOP ;  /* 0x0000000000007918 */ /* 0x001fe20000000000 */
.L_x_1:
[----:B------:R-:W-:Y:S05]  /*0120*/  BSYNC B0 ;  /* 0x0000000000007941 */ /* 0x000fea0003800000 */
.L_x_0:
[----:B------:R-:W0:Y:S02]  /*0130*/  SHFL.IDX PT, R3, R0, RZ, 0x1f ;  /* 0x00001fff00037589 */ /* 0x000e2400000e0000 */
[----:B0-----:R-:W-:-:S13]  /*0140*/  ISETP.NE.AND P0, PT, R3, RZ, PT ;  /* 0x000000ff0300720c */ /* 0x001fda0003f05270 */
[----:B------:R-:W-:Y:S05]  /*0150*/  @P0 BRA `(.L_x_2) ;  /* 0x0000000000700947 */ /* 0x000fea0003800000 */
[----:B------:R-:W0:Y:S01]  /*0160*/  S2UR UR8, SR_CgaCtaId ;  /* 0x00000000000879c3 */ /* 0x000e220000008800 */
[----:B------:R-:W-:Y:S01]  /*0170*/  UMOV UR4, 0x400 ;  /* 0x0000040000047882 */ /* 0x000fe20000000000 */
[----:B------:R-:W-:Y:S01]  /*0180*/  UMOV UR5, 0x1 ;  /* 0x0000000100057882 */ /* 0x000fe20000000000 */
[----:B------:R-:W-:Y:S01]  /*0190*/  UMOV UR6, 0x4 ;  /* 0x0000000400067882 */ /* 0x000fe20000000000 */
[----:B------:R-:W-:Y:S01]  /*01a0*/  ELECT P0, URZ, PT ;  /* 0x00000000003f782f */ /* 0x000fe20003800000 */
[----:B------:R-:W-:-:S04]  /*01b0*/  UIADD3 UR6, -UR6, 0x100000, URZ ;  /* 0x0010000006067890 */ /* 0x000fc8000fffe13f */
[----:B------:R-:W-:Y:S02]  /*01c0*/  USHF.L.U32 UR7, UR6, 0xb, URZ ;  /* 0x0000000b06077899 */ /* 0x000fe4000800063f */
[----:B------:R-:W-:Y:S02]  /*01d0*/  USHF.L.U32 UR6, UR6, 0x1, URZ ;  /* 0x0000000106067899 */ /* 0x000fe4000800063f */
[----:B0-----:R-:W-:Y:S02]  /*01e0*/  ULEA UR8, UR8, UR4, 0x18 ;  /* 0x0000000408087291 */ /* 0x001fe4000f8ec03f */
[----:B------:R-:W-:-:S04]  /*01f0*/  UIADD3 UR4, -UR5, 0x100000, URZ ;  /* 0x0010000005047890 */ /* 0x000fc8000fffe13f */
[----:B------:R-:W-:Y:S02]  /*0200*/  USHF.L.U32 UR5, UR4, 0xb, URZ ;  /* 0x0000000b04057899 */ /* 0x000fe4000800063f */
[----:B------:R-:W-:Y:S01]  /*0210*/  USHF.L.U32 UR4, UR4, 0x1, URZ ;  /* 0x0000000104047899 */ /* 0x000fe2000800063f */
[----:B------:R-:W0:Y:S11]  /*0220*/  FENCE.VIEW.ASYNC.S ;  /* 0x00000000000073c6 */ /* 0x000e360000000000 */
[----:B0-----:R0:W1:Y:S01]  /*0230*/  SYNCS.EXCH.64 URZ, [UR8], UR4 ;  /* 0x00000004083f75b2 */ /* 0x0010620008000100 */
[----:B------:R0:W2:Y:S01]  /*0240*/  SYNCS.EXCH.64 URZ, [UR8+0x38], UR6 ;  /* 0x00003806083f75b2 */ /* 0x0000a20008000100 */
[----:B------:R0:W3:Y:S01]  /*0250*/  SYNCS.EXCH.64 URZ, [UR8+0x8], UR4 ;  /* 0x00000804083f75b2 */ /* 0x0000e20008000100 */
[----:B------:R0:W4:Y:S01]  /*0260*/  SYNCS.EXCH.64 URZ, [UR8+0x40], UR6 ;  /* 0x00004006083f75b2 */ /* 0x0001220008000100 */
[----:B------:R0:W0:Y:S01]  /*0270*/  SYNCS.EXCH.64 URZ, [UR8+0x10], UR4 ;  /* 0x00001004083f75b2 */ /* 0x0000220008000100 */
        /* <DEDUP_REMOVED lines=9> */
[----:B------:R-:W-:Y:S01]  /*0310*/  NOP ;  /* 0x0000000000007918 */ /* 0x000fe20000000000 */
.L_x_2:
[----:B------:R-:W-:Y:S01]  /*0320*/  SHF.R.S32.HI R7, RZ, 0x1f, R18 ;  /* 0x0000001fff077819 */ /* 0x000fe20000011412 */
[----:B------:R-:W5:Y:S01]  /*0330*/  SHFL.IDX PT, R0, R0, RZ, 0x1f ;  /* 0x00001fff00007589 */ /* 0x000f6200000e0000 */
[----:B0-----:R-:W0:Y:S01]  /*0340*/  S2UR UR8, SR_CTAID.X ;  /* 0x00000000000879c3 */ /* 0x001e220000002500 */
[----:B------:R-:W-:Y:S02]  /*0350*/  ELECT P0, URZ, PT ;  /* 0x00000000003f782f */ /* 0x000fe40003800000 */
[----:B------:R-:W-:Y:S01]  /*0360*/  LEA.HI R7, R7, R18, RZ, 0x7 ;  /* 0x0000001207077211 */ /* 0x000fe200078f38ff */
[----:B------:R-:W1:Y:S01]  /*0370*/  S2R R4, SR_CTAID.Y ;  /* 0x0000000000047919 */ /* 0x000e620000002600 */
[----:B------:R-:W-:Y:S01]  /*0380*/  SHF.R.S32.HI R8, RZ, 0x1f, R3 ;  /* 0x0000001fff087819 */ /* 0x000fe20000011403 */
[----:B------:R-:W-:Y:S01]  /*0390*/  ULDC UR4, c[0x0][0x150] ;  /* 0x0000540000047ab9 */ /* 0x000fe20000000800 */
[----:B------:R-:W-:Y:S01]  /*03a0*/  LOP3.LUT R7, R7, 0xffffff80, RZ, 0xc0, !PT ;  /* 0xffffff8007077812 */ /* 0x000fe200078ec0ff */
[----:B------:R-:W-:Y:S01]  /*03b0*/  NOP ;  /* 0x0000000000007918 */ /* 0x000fe20000000000 */
[----:B------:R-:W-:Y:S01]  /*03c0*/  LEA.HI R8, R8, R3, RZ, 0x2 ;  /* 0x0000000308087211 */ /* 0x000fe200078f10ff */
[----:B------:R-:W2:Y:S01]  /*03d0*/  LDC R10, c[0x0][0x144] ;  /* 0x00005100ff0a7b82 */ /* 0x000ea20000000800 */
[----:B------:R-:W-:Y:S01]  /*03e0*/  NOP ;  /* 0x0000000000007918 */ /* 0x000fe20000000000 */
[----:B------:R-:W-:Y:S01]  /*03f0*/  IMAD.IADD R6, R18, 0x1, -R7 ;  /* 0x0000000112067824 */ /* 0x000fe200078e0a07 */
[----:B------:R-:W-:Y:S01]  /*0400*/  LOP3.LUT R8, R8, 0x3ffffffc, RZ, 0xc0, !PT ;  /* 0x3ffffffc08087812 */ /* 0x000fe200078ec0ff */
[----:B------:R-:W-:Y:S01]  /*0410*/  IMAD.MOV.U32 R23, RZ, RZ, 0x1 ;  /* 0x00000001ff177424 */ /* 0x000fe200078e00ff */
[----:B------:R-:W-:-:S02]  /*0420*/  ISETP.NE.AND P3, PT, R5, RZ, PT ;  /* 0x000000ff0500720c */ /* 0x000fc40003f65270 */
[----:B------:R-:W-:Y:S01]  /*0430*/  SHF.R.S32.HI R7, RZ, 0x1f, R6 ;  /* 0x0000001fff077819 */ /* 0x000fe20000011406 */
[----:B------:R-:W-:Y:S01]  /*0440*/  IMAD.IADD R8, R3, 0x1, -R8 ;  /* 0x0000000103087824 */ /* 0x000fe200078e0a08 */
[----:B------:R-:W3:Y:S02]  /*0450*/  LDC R13, c[0x0][0x140] ;  /* 0x00005000ff0d7b82 */ /* 0x000ee40000000800 */
[----:B------:R-:W-:Y:S02]  /*0460*/  LEA.HI R7, R7, R6, RZ, 0x3 ;  /* 0x0000000607077211 */ /* 0x000fe400078f18ff */
[----:B-----5:R-:W-:Y:S02]  /*0470*/  ISETP.NE.OR P0, PT, R0, RZ, !P0 ;  /* 0x000000ff0000720c */ /* 0x020fe40004705670 */
[--C-:B------:R-:W-:Y:S02]  /*0480*/  SHF.R.S32.HI R0, RZ, 0x3, R7.reuse ;  /* 0x00000003ff007819 */ /* 0x100fe40000011407 */
[----:B------:R-:W-:-:S02]  /*0490*/  SHF.R.S32.HI R7, RZ, 0x1f, R7 ;  /* 0x0000001fff077819 */ /* 0x000fc40000011407 */
[----:B0-----:R-:W-:Y:S02]  /*04a0*/  I2FP.F32.U32 R9, UR8 ;  /* 0x0000000800097c45 */ /* 0x001fe40008201000 */
[----:B------:R-:W-:-:S03]  /*04b0*/  LEA.HI R7, R7, R0, RZ, 0x2 ;  /* 0x0000000007077211 */ /* 0x000fc600078f10ff */
[----:B------:R-:W-:Y:S01]  /*04c0*/  FMUL R9, R9, UR4 ;  /* 0x0000000409097c20 */ /* 0x000fe20008400000 */
[----:B------:R-:W-:Y:S01]  /*04d0*/  LOP3.LUT R7, R7, 0xfffffffc, RZ, 0xc0, !PT ;  /* 0xfffffffc07077812 */ /* 0x000fe200078ec0ff */
[----:B------:R-:W-:Y:S01]  /*04e0*/  VOTEU.ALL UP0, P0 ;  /* 0x00000000003f7886 */ /* 0x000fe20000000000 */
[----:B-1----:R-:W-:Y:S01]  /*04f0*/  I2FP.F32.U32 R3, R4 ;  /* 0x0000000400037245 */ /* 0x002fe20000201000 */
[----:B------:R-:W-:Y:S01]  /*0500*/  ULDC UR4, c[0x0][0x154] ;  /* 0x0000550000047ab9 */ /* 0x000fe20000000800 */
[----:B------:R-:W-:Y:S01]  /*0510*/  VOTEU.ALL UP1, P0 ;  /* 0x00000000003f7886 */ /* 0x000fe20000020000 */
[----:B------:R-:W0:Y:S01]  /*0520*/  F2I.U32.TRUNC.NTZ R9, R9 ;  /* 0x0000000900097305 */ /* 0x000e22000020f000 */
[----:B------:R-:W-:Y:S01]  /*0530*/  IMAD.IADD R7, R0, 0x1, -R7 ;  /* 0x0000000100077824 */ /* 0x000fe200078e0a07 */
[----:B------:R-:W1:Y:S01]  /*0540*/  @!UP0 S2UR UR7, SR_CgaCtaId ;  /* 0x00000000000789c3 */ /* 0x000e620000008800 */
[----:B------:R-:W-:Y:S01]  /*0550*/  FMUL R12, R3, UR4 ;  /* 0x00000004030c7c20 */ /* 0x000fe20008400000 */
[----:B------:R-:W-:Y:S01]  /*0560*/  UMOV UR4, 0x20 ;  /* 0x0000002000047882 */ /* 0x000fe20000000000 */
[----:B------:R-:W-:Y:S01]  /*0570*/  IMAD R8, R8, 0x4, R7 ;  /* 0x0000000408087824 */ /* 0x000fe200078e0207 */
[----:B------:R-:W-:Y:S01]  /*0580*/  @!UP0 UMOV UR6, 0x400 ;  /* 0x0000040000068882 */ /* 0x000fe20000000000 */
[----:B------:R-:W-:-:S04]  /*0590*/  @!UP0 UIADD3 UR4, -UR4, 0x100000, URZ ;  /* 0x0010000004048890 */ /* 0x000fc8000fffe13f */
[----:B------:R-:W-:Y:S02]  /*05a0*/  @!UP0 USHF.L.U32 UR5, UR4, 0xb, URZ ;  /* 0x0000000b04058899 */ /* 0x000fe4000800063f */
[----:B------:R-:W-:Y:S01]  /*05b0*/  @!UP0 USHF.L.U32 UR4, UR4, 0x1, URZ ;  /* 0x0000000104048899 */ /* 0x000fe2000800063f */
[----:B---3--:R-:W-:Y:S01]  /*05c0*/  ISETP.EQ.U32.AND P2, PT, R13, 0x1, PT ;  /* 0x000000010d00780c */ /* 0x008fe20003f42070 */
[----:B------:R-:W3:Y:S01]  /*05d0*/  F2I.U32.TRUNC.NTZ R12, R12 ;  /* 0x0000000c000c7305 */ /* 0x000ee2000020f000 */
[----:B------:R-:W-:Y:S01]  /*05e0*/  LEA.HI R0, R8, R8, RZ, 0x1 ;  /* 0x0000000808007211 */ /* 0x000fe200078f08ff */
[----:B------:R-:W5:Y:S03]  /*05f0*/  LDC R7, c[0x0][0x148] ;  /* 0x00005200ff077b82 */ /* 0x000f660000000800 */
[----:B------:R-:W-:Y:S01]  /*0600*/  LOP3.LUT R11, R0, 0xfffffffe, RZ, 0xc0, !PT ;  /* 0xfffffffe000b7812 */ /* 0x000fe200078ec0ff */
[----:B0-----:R-:W-:Y:S01]  /*0610*/  IMAD.MOV R15, RZ, RZ, -R9 ;  /* 0x000000ffff0f7224 */ /* 0x001fe200078e0a09 */
[----:B------:R-:W-:-:S03]  /*0620*/  SHF.R.S32.HI R9, RZ, 0x1f, R2 ;  /* 0x0000001fff097819 */ /* 0x000fc60000011402 */
[----:B--2---:R-:W-:Y:S01]  /*0630*/  IMAD R3, R10, R15, UR8 ;  /* 0x000000080a037e24 */ /* 0x004fe2000f8e020f */
[----:B------:R-:W-:Y:S01]  /*0640*/  LEA.HI R9, R9, R2, RZ, 0x2 ;  /* 0x0000000209097211 */ /* 0x000fe200078f10ff */
[C---:B------:R-:W-:Y:S02]  /*0650*/  IMAD.IADD R0, R8.reuse, 0x1, -R11 ;  /* 0x0000000108007824 */ /* 0x040fe400078e0a0b */
[----:B------:R-:W-:Y:S01]  /*0660*/  IMAD.SHL.U32 R11, R8, 0x4, RZ ;  /* 0x00000004080b7824 */ /* 0x000fe200078e00ff */
[----:B------:R-:W-:Y:S01]  /*0670*/  LOP3.LUT R9, R9, 0xfffffffc, RZ, 0xc0, !PT ;  /* 0xfffffffc09097812 */ /* 0x000fe200078ec0ff */
[----:B---3--:R-:W-:Y:S01]  /*0680*/  IMAD.MOV R24, RZ, RZ, -R12 ;  /* 0x000000ffff187224 */ /* 0x008fe200078e0a0c */
[----:B------:R-:W-:Y:S01]  /*0690*/  ISETP.NE.AND P4, PT, R0, R3, PT ;  /* 0x000000030000720c */ /* 0x000fe20003f85270 */
[----:B-1----:R-:W-:Y:S01]  /*06a0*/  @!UP0 ULEA UR6, UR7, UR6, 0x18 ;  /* 0x0000000607068291 */ /* 0x002fe2000f8ec03f */
[----:B------:R-:W-:Y:S01]  /*06b0*/  LOP3.LUT R22, R8, 0xc, R11, 0x78, !PT ;  /* 0x0000000c08167812 */ /* 0x000fe200078e780b */
[----:B------:R-:W-:Y:S01]  /*06c0*/  IMAD.IADD R0, R2, 0x1, -R9 ;  /* 0x0000000102007824 */ /* 0x000fe200078e0a09 */
[----:B------:R-:W-:Y:S01]  /*06d0*/  VOTEU.ALL UP0, P0 ;  /* 0x00000000003f7886 */ /* 0x000fe20000000000 */
[----:B------:R-:W-:Y:S01]  /*06e0*/  LOP3.LUT P0, RZ, R6, 0x7, RZ, 0xc0, !PT ;  /* 0x0000000706ff7812 */ /* 0x000fe2000780c0ff */
[----:B------:R-:W-:-:S02]  /*06f0*/  VIADD R6, R5, 0xffffffff ;  /* 0xffffffff05067836 */ /* 0x000fc40000000000 */
[----:B------:R-:W-:Y:S01]  /*0700*/  ISETP.NE.AND P1, PT, R0, 0x3, PT ;  /* 0x000000030000780c */ /* 0x000fe20003f25270 */
[----:B-----5:R-:W-:Y:S01]  /*0710*/  IMAD R9, R7, R24, R4 ;  /* 0x0000001807097224 */ /* 0x020fe200078e0204 */
[----:B------:R-:W-:Y:S02]  /*0720*/  ISETP.LT.U32.AND P0, PT, R22, 0x2, !P0 ;  /* 0x000000021600780c */ /* 0x000fe40004701070 */
[----:B------:R-:W-:Y:S01]  /*0730*/  ISETP.EQ.OR P1, PT, R0, RZ, !P1 ;  /* 0x000000ff0000720c */ /* 0x000fe20004f22670 */
[----:B------:R-:W0:Y:S02]  /*0740*/  FENCE.VIEW.ASYNC.S ;  /* 0x00000000000073c6 */ /* 0x000e240000000000 */
[----:B0-----:R0:W1:Y:S01]  /*0750*/  @!UP0 SYNCS.EXCH.64 URZ, [UR6+0x80], UR4 ;  /* 0x00008004063f85b2 */ /* 0x0010620008000100 */
[----:B------:R-:W-:Y:S02]  /*0760*/  @P4 LEA.HI R2, R22, R22, RZ, 0x1 ;  /* 0x0000001616024211 */ /* 0x000fe400078f08ff */
[----:B------:R-:W-:-:S02]  /*0770*/  ISETP.EQ.AND P1, PT, R5, RZ, P1 ;  /* 0x000000ff0500720c */ /* 0x000fc40000f22270 */
[----:B------:R-:W-:Y:S02]  /*0780*/  @P4 SHF.R.S32.HI R2, RZ, 0x1, R2 ;  /* 0x00000001ff024819 */ /* 0x000fe40000011402 */
[----:B------:R-:W-:Y:S02]  /*0790*/  ISETP.GE.U32.AND P6, PT, R6, 0x2, PT ;  /* 0x000000020600780c */ /* 0x000fe40003fc6070 */
[----:B------:R-:W-:Y:S02]  /*07a0*/  @P4 ISETP.NE.AND P5, PT, R2, R9, PT ;  /* 0x000000090200420c */ /* 0x000fe40003fa5270 */
[----:B------:R-:W-:Y:S02]  /*07b0*/  SEL R2, RZ, 0x1, !P0 ;  /* 0x00000001ff027807 */ /* 0x000fe40004000000 */
[----:B------:R-:W-:Y:S02]  /*07c0*/  @P4 SEL R23, RZ, 0x1, P5 ;  /* 0x00000001ff174807 */ /* 0x000fe40002800000 */
[----:B------:R-:W-:Y:S01]  /*07d0*/  SEL R19, RZ, 0x1, !P1 ;  /* 0x00000001ff137807 */ /* 0x000fe20004800000 */
[----:B------:R0:W2:Y:S01]  /*07e0*/  @!UP1 SYNCS.EXCH.64 URZ, [UR6+0x88], UR4 ;  /* 0x00008804063f95b2 */ /* 0x0000a20008000100 */
[----:B------:R-:W-:Y:S01]  /*07f0*/  LOP3.LUT R23, R23, R2, RZ, 0xc0, !PT ;  /* 0x0000000217177212 */ /* 0x000fe200078ec0ff */
[----:B------:R-:W-:Y:S01]  /*0800*/  NOP ;  /* 0x0000000000007918 */ /* 0x000fe20000000000 */
[----:B------:R-:W-:Y:S01]  /*0810*/  SEL R19, R19, 0x2, P6 ;  /* 0x0000000213137807 */ /* 0x000fe20003000000 */
[----:B------:R-:W-:Y:S06]  /*0820*/  @!P2 BRA `(.L_x_3) ;  /* 0x000000000008a947 */ /* 0x000fec0003800000 */
[----:B-12-4-:R-:W-:Y:S01]  /*0830*/  UCGABAR_ARV ;  /* 0x00000000000079c7 */ /* 0x016fe20008000000 */
[----:B------:R-:W-:Y:S05]  /*0840*/  BRA `(.L_x_4) ;  /* 0x0000000000047947 */ /* 0x000fea0003800000 */
.L_x_3:
[----:B-12-4-:R-:W-:Y:S01]  /*0850*/  NOP ;  /* 0x0000000000007918 */ /* 0x016fe20000000000 */
.L_x_4:
[----:B------:R-:W1:Y:S01]  /*0860*/  LDC R2, c[0x0][0x65c] ;  /* 0x00019700ff027b82 */ /* 0x000e620000000800 */
[----:B------:R-:W-:Y:S02]  /*0870*/  IMAD.U32 R8, RZ, RZ, UR8 ;  /* 0x00000008ff087e24 */ /* 0x000fe4000f8e00ff */
[----:B------:R-:W-:Y:S01]  /*0880*/  IMAD.MOV.U32 R9, RZ, RZ, RZ ;  /* 0x000000ffff097224 */ /* 0x000fe200078e00ff */
[----:B-1----:R-:W-:-:S04]  /*0890*/  ISETP.NE.AND P1, PT, R2, 0x1, PT ;  /* 0x000000010200780c */ /* 0x002fc80003f25270 */
[----:B------:R-:W-:-:S09]  /*08a0*/  P2R R5, PR, RZ, 0x2 ;  /* 0x00000002ff057803 */ /* 0x000fd20000000000 */
[----:B------:R-:W1:Y:S01]  /*08b0*/  @P1 LDC R17, c[0x0][0x10] ;  /* 0x00000400ff111b82 */ /* 0x000e620000000800 */
[----:B------:R-:W-:Y:S02]  /*08c0*/  @P1 IMAD.MOV.U32 R5, RZ, RZ, RZ ;  /* 0x000000ffff051224 */ /* 0x000fe400078e00ff */
[----:B------:R-:W-:-:S05]  /*08d0*/  @P1 IMAD.MOV.U32 R13, RZ, RZ, RZ ;  /* 0x000000ffff0d1224 */ /* 0x000fca00078e00ff */
[----:B------:R-:W2:Y:S01]  /*08e0*/  @!P1 LDC R11, c[0x0][0xc] ;  /* 0x00000300ff0b9b82 */ /* 0x000ea20000000800 */
[----:B-1----:R-:W-:-:S04]  /*08f0*/  @P1 IMAD.WIDE.U32 R16, R17, UR8, R4 ;  /* 0x0000000811101c25 */ /* 0x002fc8000f8e0004 */
[----:B------:R-:W-:Y:S02]  /*0900*/  @P1 IMAD.IADD R17, R17, 0x1, R13 ;  /* 0x0000000111111824 */ /* 0x000fe400078e020d */
[----:B--2---:R-:W-:-:S04]  /*0910*/  @!P1 IMAD.WIDE.U32 R8, R4, R11, R8 ;  /* 0x0000000b04089225 */ /* 0x004fc800078e0008 */
[----:B------:R-:W-:Y:S02]  /*0920*/  @!P1 IMAD.MOV.U32 R16, RZ, RZ, R8 ;  /* 0x000000ffff109224 */ /* 0x000fe400078e0008 */
[----:B------:R-:W-:Y:S01]  /*0930*/  @!P1 IMAD.MOV.U32 R17, RZ, RZ, R9 ;  /* 0x000000ffff119224 */ /* 0x000fe200078e0009 */
[----:B------:R-:W-:Y:S06]  /*0940*/  @!P2 BRA `(.L_x_5) ;  /* 0x00000000000ca947 */ /* 0x000fec0003800000 */
[----:B------:R-:W-:Y:S01]  /*0950*/  UCGABAR_WAIT ;  /* 0x0000000000007dc7 */ /* 0x000fe20008000000 */
[----:B------:R-:W-:Y:S01]  /*0960*/  CCTL.IVALL ;  /* 0x00000000ff00798f */ /* 0x000fe20002000000 */
[----:B------:R-:W-:Y:S05]  /*0970*/  BRA `(.L_x_6) ;  /* 0x0000000000047947 */ /* 0x000fea0003800000 */
.L_x_5:
[----:B------:R-:W-:Y:S06]  /*0980*/  BAR.SYNC.DEFER_BLOCKING 0x0 ;  /* 0x0000000000007b1d */ /* 0x000fec0000010000 */
.L_x_6:
[----:B------:R-:W-:Y:S05]  /*0990*/  @!P3 BRA `(.L_x_7) ;  /* 0x000000540048b947 */ /* 0x000fea0003800000 */
[----:B------:R-:W-:-:S13]  /*09a0*/  ISETP.GT.U32.AND P0, PT, R6, 0x1, PT ;  /* 0x000000010600780c */ /* 0x000fda0003f04070 */
[----:B0-----:R-:W-:Y:S05]  /*09b0*/  @P0 EXIT ;  /* 0x000000000000094d */ /* 0x001fea0003800000 */
[----:B------:R-:W-:Y:S01]  /*09c0*/  ULDC.64 UR4, c[0x0][0x650] ;  /* 0x0001940000047ab9 */ /* 0x000fe20000000a00 */
[----:B------:R-:W-:Y:S01]  /*09d0*/  PRMT R0, RZ, 0x7610, R0 ;  /* 0x00007610ff007816 */ /* 0x000fe20000000000 */
[----:B------:R-:W-:Y:S01]  /*09e0*/  IMAD.MOV.U32 R77, RZ, RZ, -0x1 ;  /* 0xffffffffff4d7424 */ /* 0x000fe200078e00ff */
[----:B------:R-:W-:Y:S01]  /*09f0*/  ISETP.GE.U32.AND P0, PT, R16, UR4, PT ;  /* 0x0000000410007c0c */ /* 0x000fe2000bf06070 */
[----:B------:R-:W-:Y:S02]  /*0a00*/  IMAD.MOV.U32 R76, RZ, RZ, -0x1 ;  /* 0xffffffffff4c7424 */ /* 0x000fe400078e00ff */
[----:B------:R-:W-:Y:S01]  /*0a10*/  IMAD.MOV.U32 R75, RZ, RZ, -0x1 ;  /* 0xffffffffff4b7424 */ /* 0x000fe200078e00ff */
[----:B------:R-:W-:-:S13]  /*0a20*/  ISETP.GE.U32.AND.EX P0, PT, R17, UR5, PT, P0 ;  /* 0x0000000511007c0c */ /* 0x000fda000bf06100 */
[----:B------:R-:W-:Y:S05]  /*0a30*/  @P0 BRA `(.L_x_8) ;  /* 0x0000000400280947 */ /* 0x000fea0003800000 */
[----:B------:R-:W0:Y:S01]  /*0a40*/  LDC.64 R20, c[0x0][0x628] ;  /* 0x00018a00ff147b82 */ /* 0x000e220000000a00 */
[----:B------:R-:W-:Y:S02]  /*0a50*/  IMAD.MOV.U32 R8, RZ, RZ, R16 ;  /* 0x000000ffff087224 */ /* 0x000fe400078e0010 */
[----:B------:R-:W-:-:S05]  /*0a60*/  IMAD.MOV.U32 R9, RZ, RZ, R17 ;  /* 0x000000ffff097224 */ /* 0x000fca00078e0011 */
[----:B------:R-:W1:Y:S08]  /*0a70*/  LDC R0, c[0x0][0x630] ;  /* 0x00018c00ff007b82 */ /* 0x000e700000000800 */
[----:B------:R-:W2:Y:S01]  /*0a80*/  LDC.64 R26, c[0x0][0x620] ;  /* 0x00018800ff1a7b82 */ /* 0x000ea20000000a00 */
[----:B0-----:R-:W-:-:S04]  /*0a90*/  ISETP.NE.U32.AND P0, PT, R20, RZ, PT ;  /* 0x000000ff1400720c */ /* 0x001fc80003f05070 */
[----:B------:R-:W-:-:S13]  /*0aa0*/  ISETP.NE.AND.EX P0, PT, R21, RZ, PT, P0 ;  /* 0x000000ff1500720c */ /* 0x000fda0003f05300 */
[----:B-12---:R-:W-:Y:S05]  /*0ab0*/  @!P0 BRA `(.L_x_9) ;  /* 0x0000000000288947 */ /* 0x006fea0003800000 */
[----:B------:R-:W0:Y:S02]  /*0ac0*/  LDC R13, c[0x0][0x634] ;  /* 0x00018d00ff0d7b82 */ /* 0x000e240000000800 */
[----:B0-----:R-:W-:-:S05]  /*0ad0*/  IADD3 R13, P0, R16, R13, RZ ;  /* 0x0000000d100d7210 */ /* 0x001fca0007f1e0ff */
[----:B------:R-:W-:-:S04]  /*0ae0*/  IMAD.X R15, RZ, RZ, R17, P0 ;  /* 0x000000ffff0f7224 */ /* 0x000fc800000e0611 */
[----:B------:R-:W-:-:S04]  /*0af0*/  IMAD.WIDE.U32 R8, R15, R20, RZ ;  /* 0x000000140f087225 */ /* 0x000fc800078e00ff */
[----:B------:R-:W-:-:S04]  /*0b00*/  IMAD.WIDE.U32 R10, P0, R13, R21, R8 ;  /* 0x000000150d0a7225 */ /* 0x000fc80007800008 */
[----:B------:R-:W-:-:S04]  /*0b10*/  IMAD.WIDE.U32 R8, R13, R20, RZ ;  /* 0x000000140d087225 */ /* 0x000fc800078e00ff */
[----:B------:R-:W-:Y:S01]  /*0b20*/  IMAD.X R13, RZ, RZ, RZ, P0 ;  /* 0x000000ffff0d7224 */ /* 0x000fe200000e06ff */
[----:B------:R-:W-:Y:S01]  /*0b30*/  IADD3 RZ, P0, R9, R10, RZ ;  /* 0x0000000a09ff7210 */ /* 0x000fe20007f1e0ff */
[----:B------:R-:W-:-:S04]  /*0b40*/  IMAD.MOV.U32 R12, RZ, RZ, R11 ;  /* 0x000000ffff0c7224 */ /* 0x000fc800078e000b */
[----:B------:R-:W-:-:S08]  /*0b50*/  IMAD.WIDE.U32.X R8, R15, R21, R12, P0 ;  /* 0x000000150f087225 */ /* 0x000fd000000e040c */
.L_x_9:
[----:B------:R-:W0:Y:S01]  /*0b60*/  LDC.64 R20, c[0x0][0x640] ;  /* 0x00019000ff147b82 */ /* 0x000e220000000a00 */
[--C-:B------:R-:W-:Y:S01]  /*0b70*/  SHF.R.U64 R75, R8, R0, R9.reuse ;  /* 0x00000000084b7219 */ /* 0x100fe20000001209 */
[----:B------:R-:W-:Y:S01]  /*0b80*/  IMAD R28, R7, R24, R4 ;  /* 0x00000018071c7224 */ /* 0x000fe200078e0204 */
[----:B------:R-:W-:Y:S01]  /*0b90*/  SHF.R.U32.HI R0, RZ, R0, R9 ;  /* 0x00000000ff007219 */ /* 0x000fe20000011609 */
[----:B------:R-:W-:Y:S01]  /*0ba0*/  IMAD.MOV.U32 R25, RZ, RZ, 0x1 ;  /* 0x00000001ff197424 */ /* 0x000fe200078e00ff */
[----:B------:R-:W-:-:S03]  /*0bb0*/  IADD3 R5, P0, RZ, -R75, RZ ;  /* 0x8000004bff057210 */ /* 0x000fc60007f1e0ff */
[----:B------:R-:W1:Y:S02]  /*0bc0*/  LDC R6, c[0x0][0x618] ;  /* 0x00018600ff067b82 */ /* 0x000e640000000800 */
[----:B------:R-:W-:-:S04]  /*0bd0*/  IMAD.X R9, RZ, RZ, ~R0, P0 ;  /* 0x000000ffff097224 */ /* 0x000fc800000e0e00 */
[-C--:B------:R-:W-:Y:S02]  /*0be0*/  IMAD R0, R9, R26.reuse, RZ ;  /* 0x0000001a09007224 */ /* 0x080fe400078e02ff */
[----:B------:R-:W2:Y:S01]  /*0bf0*/  LDC R11, c[0x0][0x608] ;  /* 0x00018200ff0b7b82 */ /* 0x000ea20000000800 */
[----:B------:R-:W-:-:S04]  /*0c00*/  IMAD.WIDE.U32 R8, R5, R26, R16 ;  /* 0x0000001a05087225 */ /* 0x000fc800078e0010 */
[----:B------:R-:W-:-:S03]  /*0c10*/  IMAD R5, R5, R27, R0 ;  /* 0x0000001b05057224 */ /* 0x000fc600078e0200 */
[----:B------:R-:W3:Y:S01]  /*0c20*/  LDC R12, c[0x0][0x658] ;  /* 0x00019600ff0c7b82 */ /* 0x000ee20000000800 */
[----:B0-----:R-:W-:Y:S01]  /*0c30*/  ISETP.NE.U32.AND P0, PT, R20, RZ, PT ;  /* 0x000000ff1400720c */ /* 0x001fe20003f05070 */
[----:B------:R-:W-:Y:S02]  /*0c40*/  IMAD.IADD R5, R9, 0x1, R5 ;  /* 0x0000000109057824 */ /* 0x000fe400078e0205 */
[----:B------:R-:W-:Y:S01]  /*0c50*/  IMAD.MOV.U32 R9, RZ, RZ, -0x1 ;  /* 0xffffffffff097424 */ /* 0x000fe200078e00ff */
[----:B------:R-:W-:-:S03]  /*0c60*/  ISETP.NE.AND.EX P0, PT, R21, RZ, PT, P0 ;  /* 0x000000ff1500720c */ /* 0x000fc60003f05300 */
[----:B------:R-:W0:Y:S01]  /*0c70*/  LDC R15, c[0x0][0x600] ;  /* 0x00018000ff0f7b82 */ /* 0x000e220000000800 */
[-CC-:B-1----:R-:W-:Y:S02]  /*0c80*/  SHF.R.U64 R13, R8, R6.reuse, R5.reuse ;  /* 0x00000006080d7219 */ /* 0x182fe40000001205 */
[----:B------:R-:W-:-:S05]  /*0c90*/  SHF.R.U32.HI R0, RZ, R6, R5 ;  /* 0x00000006ff007219 */ /* 0x000fca0000011605 */
[----:B------:R-:W1:Y:S01]  /*0ca0*/  LDC R14, c[0x0][0x648] ;  /* 0x00019200ff0e7b82 */ /* 0x000e620000000800 */
[-CC-:B--2---:R-:W-:Y:S02]  /*0cb0*/  SHF.R.U64 R29, R13, R11.reuse, R0.reuse ;  /* 0x0000000b0d1d7219 */ /* 0x184fe40000001200 */
[----:B------:R-:W-:-:S05]  /*0cc0*/  SHF.R.U32.HI R5, RZ, R11, R0 ;  /* 0x0000000bff057219 */ /* 0x000fca0000011600 */
[----:B------:R-:W2:Y:S01]  /*0cd0*/  LDC R26, c[0x0][0x638] ;  /* 0x00018e00ff1a7b82 */ /* 0x000ea20000000800 */
[-CC-:B---3--:R-:W-:Y:S02]  /*0ce0*/  SHF.R.U64 R24, R29, R12.reuse, R5.reuse ;  /* 0x0000000c1d187219 */ /* 0x188fe40000001205 */
[-C--:B------:R-:W-:Y:S02]  /*0cf0*/  SHF.L.U32 R0, R9, R12.reuse, RZ ;  /* 0x0000000c09007219 */ /* 0x080fe400000006ff */
[----:B------:R-:W-:Y:S01]  /*0d00*/  SHF.R.U32.HI R5, RZ, R12, R5 ;  /* 0x0000000cff057219 */ /* 0x000fe20000011605 */
[----:B------:R-:W-:Y:S01]  /*0d10*/  IMAD.MOV.U32 R4, RZ, RZ, R24 ;  /* 0x000000ffff047224 */ /* 0x000fe200078e0018 */
[----:B------:R-:W-:Y:S01]  /*0d20*/  LOP3.LUT R10, RZ, R0, RZ, 0x33, !PT ;  /* 0x00000000ff0a7212 */ /* 0x000fe200078e33ff */
[----:B------:R-:W3:Y:S01]  /*0d30*/  LDC R27, c[0x0][0x610] ;  /* 0x00018400ff1b7b82 */ /* 0x000ee20000000800 */
[----:B------:R-:W-:Y:S05]  /*0d40*/  @!P0 BRA `(.L_x_10) ;  /* 0x0000000000288947 */ /* 0x000fea0003800000 */
[----:B------:R-:W4:Y:S02]  /*0d50*/  LDC R9, c[0x0][0x64c] ;  /* 0x00019300ff097b82 */ /* 0x000f240000000800 */
[----:B----4-:R-:W-:-:S05]  /*0d60*/  IADD3 R9, P0, R24, R9, RZ ;  /* 0x0000000918097210 */ /* 0x010fca0007f1e0ff */
        /* <DEDUP_REMOVED lines=8> */
.L_x_10:
[----:B-1----:R-:W-:Y:S01]  /*0df0*/  SHF.R.U64 R4, R4, R14, R5 ;  /* 0x0000000e04047219 */ /* 0x002fe20000001205 */
[----:B0-----:R-:W-:Y:S01]  /*0e00*/  VIADD R6, R15, 0xffffffff ;  /* 0xffffffff0f067836 */ /* 0x001fe20000000000 */
[----:B------:R-:W-:Y:S02]  /*0e10*/  SHF.L.U32 R0, R25, R12, RZ ;  /* 0x0000000c19007219 */ /* 0x000fe400000006ff */
[----:B------:R-:W-:Y:S01]  /*0e20*/  LOP3.LUT R5, R29, R10, RZ, 0xc0, !PT ;  /* 0x0000000a1d057212 */ /* 0x000fe200078ec0ff */
[----:B------:R-:W-:Y:S01]  /*0e30*/  IMAD.MOV R7, RZ, RZ, -R4 ;  /* 0x000000ffff077224 */ /* 0x000fe200078e0a04 */
[----:B------:R-:W-:Y:S02]  /*0e40*/  SEL R3, R3, R28, !P1 ;  /* 0x0000001c03037207 */ /* 0x000fe40004800000 */
[----:B------:R-:W-:Y:S01]  /*0e50*/  LOP3.LUT R6, R13, R6, RZ, 0xc0, !PT ;  /* 0x000000060d067212 */ /* 0x000fe200078ec0ff */
[----:B------:R-:W-:Y:S02]  /*0e60*/  IMAD R4, R0, R4, R5 ;  /* 0x0000000400047224 */ /* 0x000fe400078e0205 */
[----:B--2---:R-:W-:-:S02]  /*0e70*/  IMAD R0, R7, R26, R24 ;  /* 0x0000001a07007224 */ /* 0x004fc400078e0218 */
[----:B---3--:R-:W-:Y:S02]  /*0e80*/  IMAD R3, R4, R27, R3 ;  /* 0x0000001b04037224 */ /* 0x008fe400078e0203 */
[----:B------:R-:W-:Y:S02]  /*0e90*/  IMAD.MOV.U32 R5, RZ, RZ, 0x1 ;  /* 0x00000001ff057424 */ /* 0x000fe400078e00ff */
[----:B------:R-:W-:-:S03]  /*0ea0*/  IMAD R4, R0, R15, R6 ;  /* 0x0000000f00047224 */ /* 0x000fc600078e0206 */
[----:B------:R-:W-:Y:S02]  /*0eb0*/  PRMT R0, R5, 0x7610, R0 ;  /* 0x0000761005007816 */ /* 0x000fe40000000000 */
[----:B------:R-:W-:Y:S02]  /*0ec0*/  SEL R76, R4, R3, !P1 ;  /* 0x00000003044c7207 */ /* 0x000fe40004800000 */
[----:B------:R-:W-:-:S07]  /*0ed0*/  SEL R77, R3, R4, !P1 ;  /* 0x00000004034d7207 */ /* 0x000fce0004800000 */
.L_x_8:
[----:B------:R-:W-:-:S08]  /*0ee0*/  NOP ;  /* 0x0000000000007918 */ /* 0x000fd00000000000 */
[----:B------:R-:W0:Y:S02]  /*0ef0*/  USETMAXREG.TRY_ALLOC.CTAPOOL UP0, 0xe8 ;  /* 0x000000e8000079c8 */ /* 0x000e240008000600 */
[----:B0-----:R-:W-:-:S13]  /*0f00*/  PLOP3.LUT P0, PT, PT, PT, UP0, 0x80, 0x0 ;  /* 0x000000000000781c */ /* 0x001fda0003f0f008 */
[----:B------:R-:W-:Y:S05]  /*0f10*/  @!P0 BRA `(.L_x_8) ;  /* 0xfffffffc00f08947 */ /* 0x000fea000383ffff */
[----:B------:R-:W-:Y:S01]  /*0f20*/  ULDC.64 UR4, c[0x0][0x598] ;  /* 0x0001660000047ab9 */ /* 0x000fe20000000a00 */
[----:B------:R-:W-:Y:S01]  /*0f30*/  ULDC.64 UR36, c[0x0][0x208] ;  /* 0x0000820000247ab9 */ /* 0x000fe20000000a00 */
[----:B------:R-:W-:-:S04]  /*0f40*/  ISETP.NE.U32.AND P0, PT, RZ, UR4, PT ;  /* 0x00000004ff007c0c */ /* 0x000fc8000bf05070 */
[----:B------:R-:W-:-:S13]  /*0f50*/  ISETP.NE.AND.EX P0, PT, RZ, UR5, PT, P0 ;  /* 0x00000005ff007c0c */ /* 0x000fda000bf05300 */
[----:B------:R-:W-:Y:S05]  /*0f60*/  @!P0 BRA `(.L_x_11) ;  /* 0x00000000001c8947 */ /* 0x000fea0003800000 */
[----:B------:R-:W0:Y:S02]  /*0f70*/  LDC.64 R4, c[0x0][0x598] ;  /* 0x00016600ff047b82 */ /* 0x000e240000000a00 */
[----:B0-----:R-:W2:Y:S02]  /*0f80*/  LDG.E.64 R4, desc[UR36][R4.64] ;  /* 0x0000002404047981 */ /* 0x001ea4000c1e1b00 */
[----:B--2---:R-:W-:-:S04]  /*0f90*/  ISETP.NE.U32.AND P0, PT, R4, RZ, PT ;  /* 0x000000ff0400720c */ /* 0x004fc80003f05070 */
[----:B------:R-:W-:-:S13]  /*0fa0*/  ISETP.NE.AND.EX P0, PT, R5, RZ, PT, P0 ;  /* 0x000000ff0500720c */ /* 0x000fda0003f05300 */
[----:B------:R-:W-:Y:S05]  /*0fb0*/  @!P0 BRA `(.L_x_11) ;  /* 0x0000000000088947 */ /* 0x000fea0003800000 */
[----:B------:R0:W5:Y:S01]  /*0fc0*/  LD.E R72, desc[UR36][R4.64] ;  /* 0x0000002404487980 */ /* 0x000162000c101900 */
[----:B------:R-:W-:Y:S05]  /*0fd0*/  BRA `(.L_x_12) ;  /* 0x0000000000247947 */ /* 0x000fea0003800000 */
.L_x_11:
[----:B------:R-:W-:Y:S02]  /*0fe0*/  ULDC.64 UR4, c[0x0][0x588] ;  /* 0x0001620000047ab9 */ /* 0x000fe40000000a00 */
[----:B------:R-:W-:-:S04]  /*0ff0*/  ISETP.NE.U32.AND P0, PT, RZ, UR4, PT ;  /* 0x00000004ff007c0c */ /* 0x000fc8000bf05070 */
[----:B------:R-:W-:-:S13]  /*1000*/  ISETP.NE.AND.EX P0, PT, RZ, UR5, PT, P0 ;  /* 0x00000005ff007c0c */ /* 0x000fda000bf05300 */
[----:B------:R-:W-:Y:S05]  /*1010*/  @!P0 BRA `(.L_x_13) ;  /* 0x00000000000c8947 */ /* 0x000fea0003800000 */
[----:B------:R-:W0:Y:S02]  /*1020*/  LDC.64 R72, c[0x0][0x588] ;  /* 0x00016200ff487b82 */ /* 0x000e240000000a00 */
[----:B0-----:R1:W5:Y:S01]  /*1030*/  LDG.E R72, desc[UR36][R72.64] ;  /* 0x0000002448487981 */ /* 0x001362000c1e1900 */
[----:B------:R-:W-:Y:S05]  /*1040*/  BRA `(.L_x_12) ;  /* 0x0000000000087947 */ /* 0x000fea0003800000 */
.L_x_13:
[----:B------:R-:W-:Y:S02]  /*1050*/  ULDC UR4, c[0x0][0x580] ;  /* 0x0001600000047ab9 */ /* 0x000fe40000000800 */
[----:B------:R-:W-:-:S07]  /*1060*/  IMAD.U32 R72, RZ, RZ, UR4 ;  /* 0x00000004ff487e24 */ /* 0x000fce000f8e00ff */
.L_x_12:
[----:B------:R-:W-:Y:S02]  /*1070*/  ULDC.64 UR4, c[0x0][0x5a0] ;  /* 0x0001680000047ab9 */ /* 0x000fe40000000a00 */
[----:B------:R-:W-:-:S04]  /*1080*/  ISETP.NE.U32.AND P0, PT, RZ, UR4, PT ;  /* 0x00000004ff007c0c */ /* 0x000fc8000bf05070 */
[----:B------:R-:W-:-:S13]  /*1090*/  ISETP.NE.AND.EX P0, PT, RZ, UR5, PT, P0 ;  /* 0x00000005ff007c0c */ /* 0x000fda000bf05300 */
[----:B------:R-:W-:Y:S05]  /*10a0*/  @!P0 BRA `(.L_x_14) ;  /* 0x00000000001c8947 */ /* 0x000fea0003800000 */
[----:B0-----:R-:W0:Y:S02]  /*10b0*/  LDC.64 R4, c[0x0][0x5a0] ;  /* 0x00016800ff047b82 */ /* 0x001e240000000a00 */
[----:B0-----:R-:W2:Y:S02]  /*10c0*/  LDG.E.64 R4, desc[UR36][R4.64] ;  /* 0x0000002404047981 */ /* 0x001ea4000c1e1b00 */
[----:B--2---:R-:W-:-:S04]  /*10d0*/  ISETP.NE.U32.AND P0, PT, R4, RZ, PT ;  /* 0x000000ff0400720c */ /* 0x004fc80003f05070 */
[----:B------:R-:W-:-:S13]  /*10e0*/  ISETP.NE.AND.EX P0, PT, R5, RZ, PT, P0 ;  /* 0x000000ff0500720c */ /* 0x000fda0003f05300 */
[----:B------:R-:W-:Y:S05]  /*10f0*/  @!P0 BRA `(.L_x_14) ;  /* 0x0000000000088947 */ /* 0x000fea0003800000 */
[----:B-1----:R0:W5:Y:S01]  /*1100*/  LD.E R73, desc[UR36][R4.64] ;  /* 0x0000002404497980 */ /* 0x002162000c101900 */
[----:B------:R-:W-:Y:S05]  /*1110*/  BRA `(.L_x_15) ;  /* 0x0000000000247947 */ /* 0x000fea0003800000 */
.L_x_14:
[----:B------:R-:W-:Y:S02]  /*1120*/  ULDC.64 UR4, c[0x0][0x590] ;  /* 0x0001640000047ab9 */ /* 0x000fe40000000a00 */
[----:B------:R-:W-:-:S04]  /*1130*/  ISETP.NE.U32.AND P0, PT, RZ, UR4, PT ;  /* 0x00000004ff007c0c */ /* 0x000fc8000bf05070 */
[----:B------:R-:W-:-:S13]  /*1140*/  ISETP.NE.AND.EX P0, PT, RZ, UR5, PT, P0 ;  /* 0x00000005ff007c0c */ /* 0x000fda000bf05300 */
[----:B------:R-:W-:Y:S05]  /*1150*/  @!P0 BRA `(.L_x_16) ;  /* 0x00000000000c8947 */ /* 0x000fea0003800000 */
[----:B0-----:R-:W1:Y:S02]  /*1160*/  LDC.64 R4, c[0x0][0x590] ;  /* 0x00016400ff047b82 */ /* 0x001e640000000a00 */
[----:B-1----:R1:W5:Y:S01]  /*1170*/  LDG.E R73, desc[UR36][R4.64] ;  /* 0x0000002404497981 */ /* 0x002362000c1e1900 */
[----:B------:R-:W-:Y:S05]  /*1180*/  BRA `(.L_x_15) ;  /* 0x0000000000087947 */ /* 0x000fea0003800000 */
.L_x_16:
[----:B------:R-:W-:Y:S02]  /*1190*/  ULDC UR4, c[0x0][0x584] ;  /* 0x0001610000047ab9 */ /* 0x000fe40000000800 */
[----:B-1----:R-:W-:-:S07]  /*11a0*/  IMAD.U32 R73, RZ, RZ, UR4 ;  /* 0x00000004ff497e24 */ /* 0x002fce000f8e00ff */
.L_x_15:
[----:B------:R-:W-:-:S13]  /*11b0*/  LOP3.LUT P0, RZ, R0, 0xff, RZ, 0xc0, !PT ;  /* 0x000000ff00ff7812 */ /* 0x000fda000780c0ff */
[----:B------:R-:W-:Y:S05]  /*11c0*/  @!P0 EXIT ;  /* 0x000000000000894d */ /* 0x000fea0003800000 */
[----:B------:R-:W-:Y:S01]  /*11d0*/  ULDC UR4, c[0x0][0x28c] ;  /* 0x0000a30000047ab9 */ /* 0x000fe20000000800 */
[----:B------:R-:W-:Y:S01]  /*11e0*/  UMOV UR38, URZ ;  /* 0x0000003f00267c82 */ /* 0x000fe20008000000 */
[----:B------:R-:W-:Y:S01]  /*11f0*/  UIADD3 UR4, UR4, 0x7f, URZ ;  /* 0x0000007f04047890 */ /* 0x000fe2000fffe03f */
[----:B------:R-:W-:-:S03]  /*1200*/  UMOV UR39, URZ ;  /* 0x0000003f00277c82 */ /* 0x000fc60008000000 */
[----:B------:R-:W-:-:S04]  /*1210*/  USHF.R.S32.HI UR5, URZ, 0x1f, UR4 ;  /* 0x0000001f3f057899 */ /* 0x000fc80008011404 */
[----:B------:R-:W-:-:S04]  /*1220*/  ULEA.HI UR5, UR5, UR4, URZ, 0x7 ;  /* 0x0000000405057291 */ /* 0x000fc8000f8f383f */
[----:B------:R-:W-:-:S12]  /*1230*/  USHF.R.S32.HI UR40, URZ, 0x7, UR5 ;  /* 0x000000073f287899 */ /* 0x000fd80008011405 */
.L_x_136:
[----:B------:R-:W-:Y:S01]  /*1240*/  LOP3.LUT R0, R18, 0x80, RZ, 0xc0, !PT ;  /* 0x0000008012007812 */ /* 0x000fe200078ec0ff */
[----:B------:R-:W2:Y:S01]  /*1250*/  S2UR UR7, SR_CgaCtaId ;  /* 0x00000000000779c3 */ /* 0x000ea20000008800 */
[----:B------:R-:W-:Y:S02]  /*1260*/  UMOV UR6, 0x400 ;  /* 0x0000040000067882 */ /* 0x000fe40000000000 */
[----:B------:R-:W-:-:S06]  /*1270*/  SHF.R.U32.HI R0, RZ, 0x7, R0 ;  /* 0x00000007ff007819 */ /* 0x000fcc0000011600 */
[----:B---3--:R-:W3:Y:S01]  /*1280*/  SHFL.IDX PT, R0, R0, RZ, 0x1f ;  /* 0x00001fff00007589 */ /* 0x008ee200000e0000 */
[----:B--2---:R-:W-:Y:S01]  /*1290*/  ULEA UR6, UR7, UR6, 0x18 ;  /* 0x0000000607067291 */ /* 0x004fe2000f8ec03f */
[----:B---3--:R-:W-:-:S13]  /*12a0*/  R2UR UR4, R0 ;  /* 0x00000000000472ca */ /* 0x008fda00000e0000 */
[----:B------:R-:W-:-:S04]  /*12b0*/  ULEA.HI UR5, UR4, UR4, URZ, 0x1 ;  /* 0x0000000404057291 */ /* 0x000fc8000f8f083f */
[----:B------:R-:W-:-:S04]  /*12c0*/  ULOP3.LUT UR5, UR5, 0x7fffe, URZ, 0xc0, !UPT ;  /* 0x0007fffe05057892 */ /* 0x000fc8000f8ec03f */
[----:B------:R-:W-:-:S03]  /*12d0*/  UIADD3 UR5, UR4, -UR5, URZ ;  /* 0x8000000504057290 */ /* 0x000fc6000fffe03f */
[----:B------:R-:W-:Y:S01]  /*12e0*/  ULDC UR4, c[0x0][0x28c] ;  /* 0x0000a30000047ab9 */ /* 0x000fe20000000800 */
[----:B------:R-:W-:Y:S01]  /*12f0*/  ULEA UR5, UR5, UR6, 0xd ;  /* 0x0000000605057291 */ /* 0x000fe2000f8e683f */
[----:B------:R-:W-:-:S03]  /*1300*/  ISETP.LT.AND P0, PT, RZ, UR4, PT ;  /* 0x00000004ff007c0c */ /* 0x000fc6000bf01270 */
[----:B------:R-:W-:-:S04]  /*1310*/  UIADD3 UR5, UR5, 0x180, URZ ;  /* 0x0000018005057890 */ /* 0x000fc8000fffe03f */
[----:B------:R-:W-:-:S04]  /*1320*/  USHF.R.U32.HI UR5, URZ, 0x4, UR5 ;  /* 0x000000043f057899 */ /* 0x000fc80008011605 */
[----:B------:R-:W-:-:S04]  /*1330*/  ULOP3.LUT UR5, UR5, 0x3fff, URZ, 0xc0, !UPT ;  /* 0x00003fff05057892 */ /* 0x000fc8000f8ec03f */
[----:B------:R-:W-:Y:S01]  /*1340*/  ULOP3.LUT UR41, UR5, 0x10000, URZ, 0xfc, !UPT ;  /* 0x0001000005297892 */ /* 0x000fe2000f8efc3f */
[----:B01--4-:R-:W-:Y:S11]  /*1350*/  @P0 BRA `(.L_x_17) ;  /* 0x0000000000400947 */ /* 0x013ff60003800000 */
[----:B------:R-:W-:Y:S01]  /*1360*/  MOV R0, 0x0 ;  /* 0x0000000000007802 */ /* 0x000fe20000000f00 */
[----:B------:R-:W-:Y:S01]  /*1370*/  ULDC.64 UR4, c[0x4][0x68] ;  /* 0x01001a0000047ab9 */ /* 0x000fe20000000a00 */
[----:B------:R-:W-:Y:S01]  /*1380*/  ULDC.64 UR6, c[0x4][0x8] ;  /* 0x0100020000067ab9 */ /* 0x000fe20000000a00 */
[----:B01----:R-:W-:Y:S01]  /*1390*/  IMAD.U32 R4, RZ, RZ, UR4 ;  /* 0x00000004ff047e24 */ /* 0x003fe2000f8e00ff */
[----:B------:R0:W1:Y:S01]  /*13a0*/  LDC.64 R14, c[0x4][R0] ;  /* 0x01000000000e7b82 */ /* 0x0000620000000a00 */
[----:B------:R-:W-:Y:S01]  /*13b0*/  IMAD.U32 R5, RZ, RZ, UR5 ;  /* 0x00000005ff057e24 */ /* 0x000fe2000f8e00ff */
[----:B------:R-:W-:Y:S01]  /*13c0*/  ULDC.64 UR4, c[0x4][0x70] ;  /* 0x01001c0000047ab9 */ /* 0x000fe20000000a00 */
[----:B------:R-:W-:Y:S02]  /*13d0*/  IMAD.U32 R10, RZ, RZ, UR6 ;  /* 0x00000006ff0a7e24 */ /* 0x000fe4000f8e00ff */
[----:B------:R-:W-:Y:S02]  /*13e0*/  IMAD.U32 R6, RZ, RZ, UR4 ;  /* 0x00000004ff067e24 */ /* 0x000fe4000f8e00ff */
[----:B------:R-:W-:-:S02]  /*13f0*/  IMAD.U32 R7, RZ, RZ, UR5 ;  /* 0x00000005ff077e24 */ /* 0x000fc4000f8e00ff */
[----:B------:R-:W-:Y:S02]  /*1400*/  IMAD.U32 R11, RZ, RZ, UR7 ;  /* 0x00000007ff0b7e24 */ /* 0x000fe4000f8e00ff */
[----:B------:R-:W-:Y:S02]  /*1410*/  IMAD.MOV.U32 R8, RZ, RZ, 0x1e1 ;  /* 0x000001e1ff087424 */ /* 0x000fe400078e00ff */
[----:B------:R-:W-:Y:S02]  /*1420*/  IMAD.MOV.U32 R12, RZ, RZ, 0x1 ;  /* 0x00000001ff0c7424 */ /* 0x000fe400078e00ff */
[----:B0-----:R-:W-:-:S07]  /*1430*/  IMAD.MOV.U32 R13, RZ, RZ, RZ ;  /* 0x000000ffff0d7224 */ /* 0x001fce00078e00ff */
[----:B------:R-:W-:-:S07]  /*1440*/  LEPC R20, `(.L_x_17) ;  /* 0x000000001014794e */ /* 0x000fce0000000000 */
[----:B-1---5:R-:W-:Y:S05]  /*1450*/  CALL.ABS.NOINC R14 ;  /* 0x000000000e007343 */ /* 0x022fea0003c00000 */
.L_x_17:
[----:B------:R-:W-:-:S04]  /*1460*/  LOP3.LUT R0, R19, 0x1, RZ, 0xfc, !PT ;  /* 0x0000000113007812 */ /* 0x000fc800078efcff */
[----:B------:R-:W-:-:S13]  /*1470*/  ISETP.NE.AND P0, PT, R0, 0x3, PT ;  /* 0x000000030000780c */ /* 0x000fda0003f05270 */
[----:B------:R-:W-:Y:S05]  /*1480*/  @!P0 BRA `(.L_x_18) ;  /* 0x0000000000048947 */ /* 0x000fea0003800000 */
[----:B------:R-:W-:Y:S01]  /*1490*/  BPT.TRAP 0x1 ;  /* 0x000000040000795c */ /* 0x000fe20000300000 */
.L_x_18:
[----:B------:R-:W2:Y:S01]  /*14a0*/  S2UR UR5, SR_CgaCtaId ;  /* 0x00000000000579c3 */ /* 0x000ea20000008800 */
[----:B------:R-:W-:Y:S01]  /*14b0*/  UMOV UR4, 0x400 ;  /* 0x0000040000047882 */ /* 0x000fe20000000000 */
[----:B------:R-:W-:Y:S02]  /*14c0*/  IMAD.U32 R0, RZ, RZ, UR38 ;  /* 0x00000026ff007e24 */ /* 0x000fe4000f8e00ff */
[----:B------:R-:W-:-:S03]  /*14d0*/  IMAD.U32 R3, RZ, RZ, UR39 ;  /* 0x00000027ff037e24 */ /* 0x000fc6000f8e00ff */
[----:B------:R-:W-:Y:S01]  /*14e0*/  SHF.L.U32 R0, R0, 0x1f, RZ ;  /* 0x0000001f00007819 */ /* 0x000fe200000006ff */
[----:B--2---:R-:W-:-:S06]  /*14f0*/  ULEA UR4, UR5, UR4, 0x18 ;  /* 0x0000000405047291 */ /* 0x004fcc000f8ec03f */
[----:B------:R-:W-:-:S04]  /*1500*/  IMAD.U32 R6, RZ, RZ, UR4 ;  /* 0x00000004ff067e24 */ /* 0x000fc8000f8e00ff */
[----:B------:R-:W-:-:S04]  /*1510*/  IMAD R3, R3, 0x8, R6 ;  /* 0x0000000803037824 */ /* 0x000fc800078e0206 */
[----:B------:R2:W3:Y:S01]  /*1520*/  SYNCS.PHASECHK.TRANS64.TRYWAIT P1, [R3+URZ], R0 ;  /* 0x00000000030075a7 */ /* 0x0004e2000802017f */
[----:B------:R-:W-:Y:S05]  /*1530*/  @!P0 BRA `(.L_x_19) ;  /* 0x0000000000048947 */ /* 0x000fea0003800000 */
[----:B------:R-:W-:Y:S01]  /*1540*/  BPT.TRAP 0x1 ;  /* 0x000000040000795c */ /* 0x000fe20000300000 */
.L_x_19:
[----:B---3--:R-:W-:Y:S05]  /*1550*/  @P1 BRA `(.L_x_20) ;  /* 0x0000000000081947 */ /* 0x008fea0003800000 */
[----:B------:R-:W3:Y:S02]  /*1560*/  SYNCS.PHASECHK.TRANS64.TRYWAIT P1, [R3+URZ], R0 ;  /* 0x00000000030075a7 */ /* 0x000ee4000802017f */
[----:B---3--:R-:W-:Y:S05]  /*1570*/  @!P1 BRA `(.L_x_21) ;  /* 0x0000006000309947 */ /* 0x008fea0003800000 */
.L_x_20:
[----:B------:R-:W-:-:S04]  /*1580*/  UISETP.LT.AND UP0, UPT, UR40, 0x1, UPT ;  /* 0x000000012800788c */ /* 0x000fc8000bf01270 */
[----:B------:R-:W-:-:S06]  /*1590*/  USEL UR4, UR40, 0x1, UP0 ;  /* 0x0000000128047887 */ /* 0x000fcc0008000000 */
[----:B--23--:R-:W-:Y:S01]  /*15a0*/  IMAD.U32 R0, RZ, RZ, UR4 ;  /* 0x00000004ff007e24 */ /* 0x00cfe2000f8e00ff */
[----:B------:R-:W-:Y:S05]  /*15b0*/  WARPSYNC.ALL ;  /* 0x0000000000007948 */ /* 0x000fea0003800000 */
[----:B------:R-:W-:-:S04]  /*15c0*/  IADD3 R0, -R0, UR40, RZ ;  /* 0x0000002800007c10 */ /* 0x000fc8000fffe1ff */
[----:B------:R-:W-:Y:S02]  /*15d0*/  ISETP.GE.AND P1, PT, R0, 0x1, PT ;  /* 0x000000010000780c */ /* 0x000fe40003f26270 */
[----:B------:R-:W-:Y:S01]  /*15e0*/  R2UR UR4, R6 ;  /* 0x00000000060472ca */ /* 0x000fe200000e0000 */
[----:B------:R-:W-:Y:S01]  /*15f0*/  UIMAD UR6, UR39, 0x600, UR41 ;  /* 0x00000600270678a4 */ /* 0x000fe2000f8e0229 */
[----:B------:R-:W-:Y:S01]  /*1600*/  WARPGROUP.ARRIVE ;  /* 0x00000000000079c5 */ /* 0x000fe20000000000 */
[----:B------:R-:W-:Y:S01]  /*1610*/  UMOV UR13, 0x40000040 ;  /* 0x40000040000d7882 */ /* 0x000fe20000000000 */
[----:B------:R-:W-:Y:S01]  /*1620*/  UMOV UR15, 0x40000040 ;  /* 0x40000040000f7882 */ /* 0x000fe20000000000 */
[----:B------:R-:W-:Y:S01]  /*1630*/  UMOV UR17, UR13 ;  /* 0x0000000d00117c82 */ /* 0x000fe20008000000 */
[----:B------:R-:W-:Y:S01]  /*1640*/  UMOV UR19, 0x40000040 ;  /* 0x4000004000137882 */ /* 0x000fe20000000000 */
[----:B------:R-:W-:Y:S01]  /*1650*/  UMOV UR21, UR13 ;  /* 0x0000000d00157c82 */ /* 0x000fe20008000000 */
[----:B------:R-:W-:Y:S01]  /*1660*/  UMOV UR12, UR6 ;  /* 0x00000006000c7c82 */ /* 0x000fe20008000000 */
[----:B------:R-:W-:Y:S01]  /*1670*/  UMOV UR23, 0x40000040 ;  /* 0x4000004000177882 */ /* 0x000fe20000000000 */
[----:B------:R-:W-:Y:S01]  /*1680*/  UMOV UR16, UR12 ;  /* 0x0000000c00107c82 */ /* 0x000fe20008000000 */
[----:B------:R-:W-:Y:S01]  /*1690*/  UMOV UR20, UR12 ;  /* 0x0000000c00147c82 */ /* 0x000fe20008000000 */
[----:B------:R-:W-:-:S02]  /*16a0*/  UIADD3 UR5, UR6, 0x400, URZ ;  /* 0x0000040006057890 */ /* 0x000fc4000fffe03f */
[----:B------:R-:W-:Y:S01]  /*16b0*/  UIADD3 UR4, UR4, 0x2a180, URZ ;  /* 0x0002a18004047890 */ /* 0x000fe2000fffe03f */
[----:B------:R-:W-:-:S03]  /*16c0*/  UMOV UR11, 0x40000040 ;  /* 0x40000040000b7882 */ /* 0x000fc60000000000 */
[----:B------:R-:W-:-:S04]  /*16d0*/  USHF.R.U32.HI UR4, URZ, 0x4, UR4 ;  /* 0x000000043f047899 */ /* 0x000fc80008011604 */
[----:B------:R-:W-:-:S04]  /*16e0*/  ULOP3.LUT UR4, UR4, 0x3fff, URZ, 0xc0, !UPT ;  /* 0x00003fff04047892 */ /* 0x000fc8000f8ec03f */
[----:B------:R-:W-:-:S04]  /*16f0*/  ULOP3.LUT UR4, UR4, 0x10000, URZ, 0xfc, !UPT ;  /* 0x0001000004047892 */ /* 0x000fc8000f8efc3f */
[----:B------:R-:W-:-:S04]  /*1700*/  UIMAD UR8, UR39, 0x180, UR4 ;  /* 0x00000180270878a4 */ /* 0x000fc8000f8e0204 */
[----:B------:R-:W-:Y:S02]  /*1710*/  UIADD3 UR18, UR8, 0x80, URZ ;  /* 0x0000008008127890 */ /* 0x000fe4000fffe03f */
[----:B------:R-:W-:Y:S02]  /*1720*/  UIADD3 UR22, UR8, 0x100, URZ ;  /* 0x0000010008167890 */ /* 0x000fe4000fffe03f */
[----:B------:R-:W-:Y:S01]  /*1730*/  UMOV UR14, UR8 ;  /* 0x00000008000e7c82 */ /* 0x000fe20008000000 */
[----:B------:R-:W-:Y:S01]  /*1740*/  UIADD3 UR10, UR8, 0x106, URZ ;  /* 0x00000106080a7890 */ /* 0x000fe2000fffe03f */
[----:B------:R-:W-:Y:S01]  /*1750*/  IGMMA.64x16x32.S8.S8 R64, gdesc[UR12], RZ, !UPT, gsb0 ;  /* 0x006000000c4079f1 */ /* 0x000fe2000c0410ff */
[----:B------:R-:W-:Y:S01]  /*1760*/  UIADD3 UR12, UR6, 0x2, URZ ;  /* 0x00000002060c7890 */ /* 0x000fe2000fffe03f */
[----:B------:R-:W-:Y:S01]  /*1770*/  UMOV UR13, 0x40000040 ;  /* 0x40000040000d7882 */ /* 0x000fe20000000000 */
[----:B------:R-:W-:Y:S02]  /*1780*/  WARPGROUP.DEPBAR.LE gsb0, 0x0 ;  /* 0x00008000000079c5 */ /* 0x000fe40000010000 */
[----:B------:R-:W-:-:S06]  /*1790*/  WARPGROUP.ARRIVE ;  /* 0x00000000000079c5 */ /* 0x000fcc0000000000 */
[----:B------:R-:W-:Y:S03]  /*17a0*/  IGMMA.64x16x32.S8.S8 R48, gdesc[UR16], RZ, !UPT, gsb0 ;  /* 0x00600000103079f1 */ /* 0x000fe6000c0410ff */
[----:B------:R-:W-:Y:S02]  /*17b0*/  WARPGROUP.DEPBAR.LE gsb0, 0x0 ;  /* 0x00008000000079c5 */ /* 0x000fe40000010000 */
[----:B------:R-:W-:-:S06]  /*17c0*/  WARPGROUP.ARRIVE ;  /* 0x00000000000079c5 */ /* 0x000fcc0000000000 */
[----:B------:R-:W-:Y:S01]  /*17d0*/  IGMMA.64x16x32.S8.S8 R32, gdesc[UR20], RZ, !UPT, gsb0 ;  /* 0x00600000142079f1 */ /* 0x000fe2000c0410ff */
[----:B------:R-:W-:Y:S01]  /*17e0*/  UMOV UR20, UR5 ;  /* 0x0000000500147c82 */ /* 0x000fe20008000000 */
[----:B------:R-:W-:Y:S01]  /*17f0*/  UMOV UR21, 0x40000040 ;  /* 0x4000004000157882 */ /* 0x000fe20000000000 */
[----:B------:R-:W-:Y:S01]  /*1800*/  UMOV UR16, UR20 ;  /* 0x0000001400107c82 */ /* 0x000fe20008000000 */
[----:B------:R-:W-:Y:S01]  /*1810*/  UMOV UR17, UR21 ;  /* 0x0000001500117c82 */ /* 0x000fe20008000000 */
[----:B------:R-:W-:Y:S01]  /*1820*/  UIADD3 UR5, UR6, 0x402, URZ ;  /* 0x0000040206057890 */ /* 0x000fe2000fffe03f */
[----:B------:R-:W-:Y:S02]  /*1830*/  WARPGROUP.DEPBAR.LE gsb0, 0x0 ;  /* 0x00008000000079c5 */ /* 0x000fe40000010000 */
[----:B------:R-:W-:-:S06]  /*1840*/  WARPGROUP.ARRIVE ;  /* 0x00000000000079c5 */ /* 0x000fcc0000000000 */
[----:B------:R-:W-:Y:S01]  /*1850*/  IGMMA.64x16x32.S8.S8 R24, gdesc[UR20], RZ, !UPT, gsb0 ;  /* 0x00600000141879f1 */ /* 0x000fe2000c0410ff */
[----:B------:R-:W-:Y:S01]  /*1860*/  UMOV UR22, UR14 ;  /* 0x0000000e00167c82 */ /* 0x000fe20008000000 */
[----:B------:R-:W-:Y:S01]  /*1870*/  UMOV UR23, UR15 ;  /* 0x0000000f00177c82 */ /* 0x000fe20008000000 */
[----:B------:R-:W-:Y:S01]  /*1880*/  UIADD3 UR14, UR8, 0x2, URZ ;  /* 0x00000002080e7890 */ /* 0x000fe2000fffe03f */
[----:B------:R-:W-:Y:S01]  /*1890*/  UMOV UR15, 0x40000040 ;  /* 0x40000040000f7882 */ /* 0x000fe20000000000 */
[----:B------:R-:W-:Y:S02]  /*18a0*/  WARPGROUP.DEPBAR.LE gsb0, 0x0 ;  /* 0x00008000000079c5 */ /* 0x000fe40000010000 */
[----:B------:R-:W-:-:S06]  /*18b0*/  WARPGROUP.ARRIVE ;  /* 0x00000000000079c5 */ /* 0x000fcc0000000000 */
[----:B------:R-:W-:Y:S01]  /*18c0*/  IGMMA.64x16x32.S8.S8 R40, gdesc[UR16], RZ, !UPT, gsb0 ;  /* 0x00600000102879f1 */ /* 0x000fe2000c0410ff */
[----:B------:R-:W-:Y:S01]  /*18d0*/  UIADD3 UR18, UR8, 0x82, URZ ;  /* 0x0000008208127890 */ /* 0x000fe2000fffe03f */
[----:B------:R-:W-:Y:S01]  /*18e0*/  UMOV UR16, UR12 ;  /* 0x0000000c00107c82 */ /* 0x000fe20008000000 */
[----:B------:R-:W-:Y:S01]  /*18f0*/  UMOV UR17, UR13 ;  /* 0x0000000d00117c82 */ /* 0x000fe20008000000 */
        /* <DEDUP_REMOVED lines=10> */
[----:B------:R-:W-:Y:S03]  /*19a0*/  IGMMA.64x16x32.S8.S8 R64, gdesc[UR12], R64, gsb0 ;  /* 0x006000000c4079f1 */ /* 0x000fe60008041040 */
[----:B------:R-:W-:Y:S02]  /*19b0*/  WARPGROUP.DEPBAR.LE gsb0, 0x0 ;  /* 0x00008000000079c5 */ /* 0x000fe40000010000 */
[----:B------:R-:W-:-:S06]  /*19c0*/  WARPGROUP.ARRIVE ;  /* 0x00000000000079c5 */ /* 0x000fcc0000000000 */
[----:B------:R-:W-:Y:S03]  /*19d0*/  IGMMA.64x16x32.S8.S8 R48, gdesc[UR16], R48, gsb0 ;  /* 0x00600000103079f1 */ /* 0x000fe60008041030 */
[----:B------:R-:W-:Y:S02]  /*19e0*/  WARPGROUP.DEPBAR.LE gsb0, 0x0 ;  /* 0x00008000000079c5 */ /* 0x000fe40000010000 */
[----:B------:R-:W-:-:S06]  /*19f0*/  WARPGROUP.ARRIVE ;  /* 0x00000000000079c5 */ /* 0x000fcc0000000000 */
[----:B------:R-:W-:Y:S01]  /*1a00*/  IGMMA.64x16x32.S8.S8 R32, gdesc[UR20], R32, gsb0 ;  /* 0x00600000142079f1 */ /* 0x000fe20008041020 */
[----:B------:R-:W-:Y:S01]  /*1a10*/  UMOV UR20, UR5 ;  /* 0x0000000500147c82 */ /* 0x000fe20008000000 */
[----:B------:R-:W-:Y:S01]  /*1a20*/  UMOV UR21, 0x40000040 ;  /* 0x4000004000157882 */ /* 0x000fe20000000000 */
[----:B------:R-:W-:Y:S01]  /*1a30*/  UMOV UR16, UR20 ;  /* 0x0000001400107c82 */ /* 0x000fe20008000000 */
[----:B------:R-:W-:Y:S01]  /*1a40*/  UMOV UR17, UR21 ;  /* 0x0000001500117c82 */ /* 0x000fe20008000000 */
[----:B------:R-:W-:Y:S01]  /*1a50*/  UMOV UR12, UR20 ;  /* 0x00000014000c7c82 */ /* 0x000fe20008000000 */
[----:B------:R-:W-:Y:S01]  /*1a60*/  UMOV UR13, UR21 ;  /* 0x00000015000d7c82 */ /* 0x000fe20008000000 */
[----:B------:R-:W-:Y:S01]  /*1a70*/  UIADD3 UR5, UR6, 0x404, URZ ;  /* 0x0000040406057890 */ /* 0x000fe2000fffe03f */
[----:B------:R-:W-:Y:S02]  /*1a80*/  WARPGROUP.DEPBAR.LE gsb0, 0x0 ;  /* 0x00008000000079c5 */ /* 0x000fe40000010000 */
[----:B------:R-:W-:-:S06]  /*1a90*/  WARPGROUP.ARRIVE ;  /* 0x00000000000079c5 */ /* 0x000fcc0000000000 */
[----:B------:R-:W-:Y:S01]  /*1aa0*/  IGMMA.64x16x32.S8.S8 R24, gdesc[UR20], R24, gsb0 ;  /* 0x00600000141879f1 */ /* 0x000fe20008041018 */
[----:B------:R-:W-:Y:S01]  /*1ab0*/  UIADD3 UR22, UR8, 0x104, URZ ;  /* 0x0000010408167890 */ /* 0x000fe2000fffe03f */
[----:B------:R-:W-:Y:S01]  /*1ac0*/  UMOV UR23, 0x40000040 ;  /* 0x4000004000177882 */ /* 0x000fe20000000000 */
        /* <DEDUP_REMOVED lines=8> */
[----:B------:R-:W-:Y:S02]  /*1b50*/  UIADD3 UR12, UR6, 0x4, URZ ;  /* 0x00000004060c7890 */ /* 0x000fe4000fffe03f */
[----:B------:R-:W-:Y:S01]  /*1b60*/  UIADD3 UR14, UR8, 0x4, URZ ;  /* 0x00000004080e7890 */ /* 0x000fe2000fffe03f */
[----:B------:R-:W-:Y:S01]  /*1b70*/  UMOV UR13, 0x40000040 ;  /* 0x40000040000d7882 */ /* 0x000fe20000000000 */
[----:B------:R-:W-:Y:S01]  /*1b80*/  UMOV UR15, 0x40000040 ;  /* 0x40000040000f7882 */ /* 0x000fe20000000000 */
[----:B------:R-:W-:Y:S02]  /*1b90*/  UMOV UR17, UR13 ;  /* 0x0000000d00117c82 */ /* 0x000fe40008000000 */
[----:B------:R-:W-:Y:S01]  /*1ba0*/  UMOV UR16, UR12 ;  /* 0x0000000c00107c82 */ /* 0x000fe20008000000 */
[----:B------:R-:W-:Y:S01]  /*1bb0*/  UMOV UR20, UR12 ;  /* 0x0000000c00147c82 */ /* 0x000fe20008000000 */
[----:B------:R-:W-:Y:S01]  /*1bc0*/  UMOV UR21, UR13 ;  /* 0x0000000d00157c82 */ /* 0x000fe20008000000 */
[----:B------:R-:W-:-:S02]  /*1bd0*/  WARPGROUP.DEPBAR.LE gsb0, 0x0 ;  /* 0x00008000000079c5 */ /* 0x000fc40000010000 */
        /* <DEDUP_REMOVED lines=14> */
[----:B------:R-:W-:Y:S02]  /*1cc0*/  WARPGROUP.DEPBAR.LE gsb0, 0x0 ;  /* 0x00008000000079c5 */ /* 0x000fe40000010000 */
[----:B------:R-:W-:-:S06]  /*1cd0*/  WARPGROUP.ARRIVE ;  /* 0x00000000000079c5 */ /* 0x000fcc0000000000 */
[----:B------:R-:W-:Y:S03]  /*1ce0*/  IGMMA.64x16x32.S8.S8 R24, gdesc[UR20], R24, gsb0 ;  /* 0x00600000141879f1 */ /* 0x000fe60008041018 */
        /* <DEDUP_REMOVED lines=16> */
[----:B------:R-:W-:Y:S01]  /*1df0*/  UIADD3 UR6, UR6, 0x406, URZ ;  /* 0x0000040606067890 */ /* 0x000fe2000fffe03f */
        /* <DEDUP_REMOVED lines=13> */
[----:B------:R-:W-:Y:S02]  /*1ed0*/  WARPGROUP.DEPBAR.LE gsb0, 0x0 ;  /* 0x00008000000079c5 */ /* 0x000fe40000010000 */
[----:B------:R-:W-:-:S06]  /*1ee0*/  WARPGROUP.ARRIVE ;  /* 0x00000000000079c5 */ /* 0x000fcc0000000000 */
[----:B------:R-:W-:Y:S01]  /*1ef0*/  IGMMA.64x16x32.S8.S8 R24, gdesc[UR8], R24, gsb0 ;  /* 0x00600000081879f1 */ /* 0x000fe20008041018 */
[----:B------:R-:W-:Y:S01]  /*1f00*/  UMOV UR10, UR14 ;  /* 0x0000000e000a7c82 */ /* 0x000fe20008000000 */
[----:B------:R-:W-:Y:S01]  /*1f10*/  UMOV UR11, UR15 ;  /* 0x0000000f000b7c82 */ /* 0x000fe20008000000 */
[----:B------:R-:W-:Y:S02]  /*1f20*/  WARPGROUP.DEPBAR.LE gsb0, 0x0 ;  /* 0x00008000000079c5 */ /* 0x000fe40000010000 */
[----:B------:R-:W-:-:S06]  /*1f30*/  WARPGROUP.ARRIVE ;  /* 0x00000000000079c5 */ /* 0x000fcc0000000000 */
[----:B------:R-:W-:Y:S03]  /*1f40*/  IGMMA.64x16x32.S8.S8 R40, gdesc[UR16], R40, gsb0 ;  /* 0x00600000102879f1 */ /* 0x000fe60008041028 */
[----:B------:R-:W-:Y:S02]  /*1f50*/  WARPGROUP.DEPBAR.LE gsb0, 0x0 ;  /* 0x00008000000079c5 */ /* 0x000fe40000010000 */
[----:B------:R-:W-:-:S06]  /*1f60*/  WARPGROUP.ARRIVE ;  /* 0x00000000000079c5 */ /* 0x000fcc0000000000 */
[----:B------:R-:W-:Y:S03]  /*1f70*/  IGMMA.64x16x32.S8.S8 R56, gdesc[UR8], R56, gsb0 ;  /* 0x00600000083879f1 */ /* 0x000fe60008041038 */
[----:B------:R-:W-:Y:S02]  /*1f80*/  WARPGROUP.DEPBAR.LE gsb0, 0x0 ;  /* 0x00008000000079c5 */ /* 0x000fe40000010000 */
[----:B------:R-:W-:Y:S05]  /*1f90*/  @!P1 BRA `(.L_x_22) ;  /* 0x0000000c00089947 */ /* 0x000fea0003800000 */
[----:B------:R-:W-:Y:S02]  /*1fa0*/  UIADD3 UR5, UR39, 0x1, URZ ;  /* 0x0000000127057890 */ /* 0x000fe4000fffe03f */
[----:B------:R-:W-:Y:S02]  /*1fb0*/  IMAD.U32 R3, RZ, RZ, UR39 ;  /* 0x00000027ff037e24 */ /* 0x000fe4000f8e00ff */
[----:B------:R-:W-:-:S04]  /*1fc0*/  UISETP.NE.AND UP0, UPT, UR5, 0x7, UPT ;  /* 0x000000070500788c */ /* 0x000fc8000bf05270 */
[----:B------:R-:W-:Y:S02]  /*1fd0*/  USEL UR6, URZ, 0x1, UP0 ;  /* 0x000000013f067887 */ /* 0x000fe40008000000 */
[----:B------:R-:W-:Y:S02]  /*1fe0*/  USEL UR5, UR5, URZ, UP0 ;  /* 0x0000003f05057287 */ /* 0x000fe40008000000 */
[----:B------:R-:W-:-:S06]  /*1ff0*/  ULOP3.LUT UR6, UR38, UR6, URZ, 0x3c, !UPT ;  /* 0x0000000626067292 */ /* 0x000fcc000f8e3c3f */
[----:B------:R-:W-:-:S07]  /*2000*/  IMAD.U32 R7, RZ, RZ, UR6 ;  /* 0x00000006ff077e24 */ /* 0x000fce000f8e00ff */
.L_x_29:
[----:B------:R-:W-:Y:S05]  /*2010*/  @!P0 BRA `(.L_x_23) ;  /* 0x0000000000048947 */ /* 0x000fea0003800000 */
[----:B------:R-:W-:Y:S01]  /*2020*/  BPT.TRAP 0x1 ;  /* 0x000000040000795c */ /* 0x000fe20000300000 */
.L_x_23:
[----:B------:R-:W2:Y:S01]  /*2030*/  S2UR UR7, SR_CgaCtaId ;  /* 0x00000000000779c3 */ /* 0x000ea20000008800 */
[----:B------:R-:W-:Y:S01]  /*2040*/  UMOV UR6, 0x400 ;  /* 0x0000040000067882 */ /* 0x000fe20000000000 */
[----:B01----:R-:W-:Y:S01]  /*2050*/  IMAD.U32 R5, RZ, RZ, UR5 ;  /* 0x00000005ff057e24 */ /* 0x003fe2000f8e00ff */
[----:B------:R-:W-:Y:S01]  /*2060*/  SHF.L.U32 R4, R7, 0x1f, RZ ;  /* 0x0000001f07047819 */ /* 0x000fe200000006ff */
[----:B--2---:R-:W-:-:S06]  /*2070*/  ULEA UR6, UR7, UR6, 0x18 ;  /* 0x0000000607067291 */ /* 0x004fcc000f8ec03f */
[----:B------:R-:W-:-:S04]  /*2080*/  IMAD.U32 R6, RZ, RZ, UR6 ;  /* 0x00000006ff067e24 */ /* 0x000fc8000f8e00ff */
[----:B------:R-:W-:-:S04]  /*2090*/  IMAD R5, R5, 0x8, R6 ;  /* 0x0000000805057824 */ /* 0x000fc800078e0206 */
[----:B------:R0:W1:Y:S01]  /*20a0*/  SYNCS.PHASECHK.TRANS64.TRYWAIT P1, [R5+URZ], R4 ;  /* 0x00000004050075a7 */ /* 0x000062000802017f */
[----:B------:R-:W-:Y:S05]  /*20b0*/  @!P0 BRA `(.L_x_24) ;  /* 0x0000000000048947 */ /* 0x000fea0003800000 */
[----:B------:R-:W-:Y:S01]  /*20c0*/  BPT.TRAP 0x1 ;  /* 0x000000040000795c */ /* 0x000fe20000300000 */
.L_x_24:
[----:B-1----:R-:W-:Y:S05]  /*20d0*/  @P1 BRA `(.L_x_25) ;  /* 0x0000000000081947 */ /* 0x002fea0003800000 */
[----:B------:R-:W1:Y:S02]  /*20e0*/  SYNCS.PHASECHK.TRANS64.TRYWAIT P1, [R5+URZ], R4 ;  /* 0x00000004050075a7 */ /* 0x000e64000802017f */
[----:B-1----:R-:W-:Y:S05]  /*20f0*/  @!P1 BRA `(.L_x_26) ;  /* 0x0000005400649947 */ /* 0x002fea0003800000 */
.L_x_25:
[----:B------:R-:W-:Y:S01]  /*2100*/  UIMAD UR6, UR5, 0x600, UR41 ;  /* 0x00000600050678a4 */ /* 0x000fe2000f8e0229 */
[----:B------:R-:W-:Y:S01]  /*2110*/  WARPGROUP.ARRIVE ;  /* 0x00000000000079c5 */ /* 0x000fe20000000000 */
[----:B------:R-:W-:Y:S01]  /*2120*/  UIMAD UR8, UR5, 0x180, UR4 ;  /* 0x00000180050878a4 */ /* 0x000fe2000f8e0204 */
[----:B------:R-:W-:Y:S01]  /*2130*/  UMOV UR13, 0x40000040 ;  /* 0x40000040000d7882 */ /* 0x000fe20000000000 */
[----:B------:R-:W-:Y:S02]  /*2140*/  UMOV UR15, 0x40000040 ;  /* 0x40000040000f7882 */ /* 0x000fe40000000000 */
[----:B------:R-:W-:Y:S01]  /*2150*/  UIADD3 UR18, UR8, 0x80, URZ ;  /* 0x0000008008127890 */ /* 0x000fe2000fffe03f */
[----:B------:R-:W-:Y:S02]  /*2160*/  UMOV UR12, UR6 ;  /* 0x00000006000c7c82 */ /* 0x000fe40008000000 */
[----:B------:R-:W-:Y:S01]  /*2170*/  UMOV UR14, UR8 ;  /* 0x00000008000e7c82 */ /* 0x000fe20008000000 */
[----:B------:R-:W-:Y:S01]  /*2180*/  UMOV UR16, UR12 ;  /* 0x0000000c00107c82 */ /* 0x000fe20008000000 */
[----:B------:R-:W-:Y:S01]  /*2190*/  IGMMA.64x16x32.S8.S8 R64, gdesc[UR12], R64, gsb0 ;  /* 0x006000000c4079f1 */ /* 0x000fe20008041040 */
[----:B------:R-:W-:Y:S01]  /*21a0*/  UMOV UR17, UR13 ;  /* 0x0000000d00117c82 */ /* 0x000fe20008000000 */
[----:B------:R-:W-:Y:S01]  /*21b0*/  UMOV UR19, 0x40000040 ;  /* 0x4000004000137882 */ /* 0x000fe20000000000 */
[----:B------:R-:W-:Y:S01]  /*21c0*/  UIADD3 UR22, UR8, 0x100, URZ ;  /* 0x0000010008167890 */ /* 0x000fe2000fffe03f */
[----:B------:R-:W-:Y:S01]  /*21d0*/  UMOV UR20, UR12 ;  /* 0x0000000c00147c82 */ /* 0x000fe20008000000 */
[----:B------:R-:W-:Y:S01]  /*21e0*/  UMOV UR21, UR13 ;  /* 0x0000000d00157c82 */ /* 0x000fe20008000000 */
[----:B------:R-:W-:Y:S01]  /*21f0*/  UMOV UR23, 0x40000040 ;  /* 0x4000004000177882 */ /* 0x000fe20000000000 */
[----:B------:R-:W-:-:S02]  /*2200*/  UIADD3 UR7, UR6, 0x400, URZ ;  /* 0x0000040006077890 */ /* 0x000fc4000fffe03f */
[----:B------:R-:W-:Y:S01]  /*2210*/  UIADD3 UR12, UR6, 0x2, URZ ;  /* 0x00000002060c7890 */ /* 0x000fe2000fffe03f */
[----:B------:R-:W-:Y:S01]  /*2220*/  UMOV UR13, 0x40000040 ;  /* 0x40000040000d7882 */ /* 0x000fe20000000000 */
[----:B------:R-:W-:Y:S01]  /*2230*/  UIADD3 UR10, UR8, 0x6, URZ ;  /* 0x00000006080a7890 */ /* 0x000fe2000fffe03f */
[----:B------:R-:W-:Y:S01]  /*2240*/  UMOV UR9, 0x40000040 ;  /* 0x4000004000097882 */ /* 0x000fe20000000000 */
[----:B------:R-:W-:Y:S01]  /*2250*/  UMOV UR11, 0x40000040 ;  /* 0x40000040000b7882 */ /* 0x000fe20000000000 */
        /* <DEDUP_REMOVED lines=10> */
[----:B------:R-:W-:Y:S01]  /*2300*/  UIADD3 UR7, UR6, 0x402, URZ ;  /* 0x0000040206077890 */ /* 0x000fe2000fffe03f */
[----:B------:R-:W-:Y:S02]  /*2310*/  WARPGROUP.DEPBAR.LE gsb0, 0x0 ;  /* 0x00008000000079c5 */ /* 0x000fe40000010000 */
[----:B------:R-:W-:-:S06]  /*2320*/  WARPGROUP.ARRIVE ;  /* 0x00000000000079c5 */ /* 0x000fcc0000000000 */
[----:B------:R-:W-:Y:S01]  /*2330*/  IGMMA.64x16x32.S8.S8 R24, gdesc[UR20], R24, gsb0 ;  /* 0x00600000141879f1 */ /* 0x000fe20008041018 */
[----:B------:R-:W-:Y:S01]  /*2340*/  UMOV UR22, UR14 ;  /* 0x0000000e00167c82 */ /* 0x000fe20008000000 */
[----:B------:R-:W-:Y:S01]  /*2350*/  UMOV UR23, UR15 ;  /* 0x0000000f00177c82 */ /* 0x000fe20008000000 */
[----:B------:R-:W-:Y:S01]  /*2360*/  UIADD3 UR14, UR8, 0x2, URZ ;  /* 0x00000002080e7890 */ /* 0x000fe2000fffe03f */
[----:B------:R-:W-:Y:S01]  /*2370*/  UMOV UR15, 0x40000040 ;  /* 0x40000040000f7882 */ /* 0x000fe20000000000 */
[----:B------:R-:W-:Y:S02]  /*2380*/  WARPGROUP.DEPBAR.LE gsb0, 0x0 ;  /* 0x00008000000079c5 */ /* 0x000fe40000010000 */
[----:B------:R-:W-:-:S06]  /*2390*/  WARPGROUP.ARRIVE ;  /* 0x00000000000079c5 */ /* 0x000fcc0000000000 */
[----:B------:R-:W-:Y:S01]  /*23a0*/  IGMMA.64x16x32.S8.S8 R40, gdesc[UR16], R40, gsb0 ;  /* 0x00600000102879f1 */ /* 0x000fe20008041028 */
[----:B------:R-:W-:Y:S01]  /*23b0*/  UIADD3 UR18, UR8, 0x82, URZ ;  /* 0x0000008208127890 */ /* 0x000fe2000fffe03f */
[----:B------:R-:W-:Y:S01]  /*23c0*/  UMOV UR16, UR12 ;  /* 0x0000000c00107c82 */ /* 0x000fe20008000000 */
[----:B------:R-:W-:Y:S01]  /*23d0*/  UMOV UR17, UR13 ;  /* 0x0000000d00117c82 */ /* 0x000fe20008000000 */
        /* <DEDUP_REMOVED lines=60> */
[----:B------:R-:W-:Y:S02]  /*27a0*/  UIADD3 UR7, UR6, 0x6, URZ ;  /* 0x0000000606077890 */ /* 0x000fe4000fffe03f */
[----:B------:R-:W-:Y:S01]  /*27b0*/  UIADD3 UR6, UR6, 0x406, URZ ;  /* 0x0000040606067890 */ /* 0x000fe2000fffe03f */
[----:B------:R-:W-:-:S02]  /*27c0*/  WARPGROUP.DEPBAR.LE gsb0, 0x0 ;  /* 0x00008000000079c5 */ /* 0x000fc40000010000 */
[----:B------:R-:W-:-:S06]  /*27d0*/  WARPGROUP.ARRIVE ;  /* 0x00000000000079c5 */ /* 0x000fcc0000000000 */
[----:B------:R-:W-:Y:S03]  /*27e0*/  IGMMA.64x16x32.S8.S8 R24, gdesc[UR20], R24, gsb0 ;  /* 0x00600000141879f1 */ /* 0x000fe60008041018 */
[----:B------:R-:W-:Y:S02]  /*27f0*/  WARPGROUP.DEPBAR.LE gsb0, 0x0 ;  /* 0x00008000000079c5 */ /* 0x000fe40000010000 */
[----:B------:R-:W-:-:S06]  /*2800*/  WARPGROUP.ARRIVE ;  /* 0x00000000000079c5 */ /* 0x000fcc0000000000 */
[----:B------:R-:W-:Y:S01]  /*2810*/  IGMMA.64x16x32.S8.S8 R40, gdesc[UR16], R40, gsb0 ;  /* 0x00600000102879f1 */ /* 0x000fe20008041028 */
[----:B------:R-:W-:Y:S01]  /*2820*/  UIADD3 UR18, UR8, 0x86, URZ ;  /* 0x0000008608127890 */ /* 0x000fe2000fffe03f */
[----:B------:R-:W-:Y:S01]  /*2830*/  UMOV UR17, UR9 ;  /* 0x0000000900117c82 */ /* 0x000fe20008000000 */
[----:B------:R-:W-:Y:S01]  /*2840*/  UMOV UR19, 0x40000040 ;  /* 0x4000004000137882 */ /* 0x000fe20000000000 */
[----:B------:R-:W-:Y:S02]  /*2850*/  WARPGROUP.DEPBAR.LE gsb0, 0x0 ;  /* 0x00008000000079c5 */ /* 0x000fe40000010000 */
[----:B------:R-:W-:-:S06]  /*2860*/  WARPGROUP.ARRIVE ;  /* 0x00000000000079c5 */ /* 0x000fcc0000000000 */
[----:B------:R-:W-:Y:S01]  /*2870*/  IGMMA.64x16x32.S8.S8 R56, gdesc[UR12], R56, gsb0 ;  /* 0x006000000c3879f1 */ /* 0x000fe20008041038 */
[----:B------:R-:W-:Y:S01]  /*2880*/  UIADD3 UR14, UR8, 0x106, URZ ;  /* 0x00000106080e7890 */ /* 0x000fe2000fffe03f */
[----:B------:R-:W-:Y:S02]  /*2890*/  UMOV UR13, UR9 ;  /* 0x00000009000d7c82 */ /* 0x000fe40008000000 */
[----:B------:R-:W-:Y:S01]  /*28a0*/  UMOV UR8, UR7 ;  /* 0x0000000700087c82 */ /* 0x000fe20008000000 */
[----:B------:R-:W-:Y:S01]  /*28b0*/  UMOV UR15, 0x40000040 ;  /* 0x40000040000f7882 */ /* 0x000fe20000000000 */
        /* <DEDUP_REMOVED lines=28> */
[----:B------:R-:W-:Y:S01]  /*2a80*/  BPT.TRAP 0x1 ;  /* 0x000000040000795c */ /* 0x000fe20000300000 */
.L_x_27:
[----:B------:R-:W-:-:S13]  /*2a90*/  ISETP.NE.AND P1, PT, R23, RZ, PT ;  /* 0x000000ff1700720c */ /* 0x000fda0003f25270 */
[----:B01----:R-:W-:-:S04]  /*2aa0*/  @P1 IMAD R4, R3, 0x8, R6 ;  /* 0x0000000803041824 */ /* 0x003fc800078e0206 */
[----:B------:R-:W-:-:S05]  /*2ab0*/  @P1 VIADD R5, R4, 0x38 ;  /* 0x0000003804051836 */ /* 0x000fca0000000000 */
[----:B------:R-:W-:-:S04]  /*2ac0*/  @P1 PRMT R5, R22, 0x654, R5 ;  /* 0x0000065416051816 */ /* 0x000fc80000000005 */
[----:B------:R0:W-:Y:S01]  /*2ad0*/  @P1 SYNCS.ARRIVE.TRANS64.RED.A1T0 RZ, [R5+URZ], RZ ;  /* 0x000000ff05ff19a7 */ /* 0x0001e2000810043f */
[----:B------:R-:W-:-:S13]  /*2ae0*/  ISETP.GT.U32.AND P1, PT, R19, 0x1, PT ;  /* 0x000000011300780c */ /* 0x000fda0003f24070 */
[----:B0-----:R-:W-:Y:S05]  /*2af0*/  @P1 BRA `(.L_x_28) ;  /* 0x0000000000041947 */ /* 0x001fea0003800000 */
[----:B------:R-:W-:Y:S01]  /*2b00*/  BPT.TRAP 0x1 ;  /* 0x000000040000795c */ /* 0x000fe20000300000 */
.L_x_28:
[----:B------:R-:W-:Y:S01]  /*2b10*/  UIADD3 UR5, UR5, 0x1, URZ ;  /* 0x0000000105057890 */ /* 0x000fe2000fffe03f */
[C---:B------:R-:W-:Y:S01]  /*2b20*/  ISETP.GT.AND P2, PT, R0.reuse, 0x1, PT ;  /* 0x000000010000780c */ /* 0x040fe20003f44270 */
[----:B------:R-:W-:Y:S02]  /*2b30*/  VIADD R3, R3, 0x1 ;  /* 0x0000000103037836 */ /* 0x000fe40000000000 */
[----:B------:R-:W-:Y:S01]  /*2b40*/  UISETP.NE.AND UP0, UPT, UR5, 0x7, UPT ;  /* 0x000000070500788c */ /* 0x000fe2000bf05270 */
[----:B------:R-:W-:Y:S02]  /*2b50*/  VIADD R0, R0, 0xffffffff ;  /* 0xffffffff00007836 */ /* 0x000fe40000000000 */
[C---:B------:R-:W-:Y:S01]  /*2b60*/  ISETP.NE.AND P1, PT, R3.reuse, 0x7, PT ;  /* 0x000000070300780c */ /* 0x040fe20003f25270 */
[----:B------:R-:W-:Y:S02]  /*2b70*/  USEL UR6, URZ, 0x1, UP0 ;  /* 0x000000013f067887 */ /* 0x000fe40008000000 */
[----:B------:R-:W-:Y:S01]  /*2b80*/  USEL UR5, UR5, URZ, UP0 ;  /* 0x0000003f05057287 */ /* 0x000fe20008000000 */
[----:B------:R-:W-:-:S03]  /*2b90*/  SEL R3, R3, RZ, P1 ;  /* 0x000000ff03037207 */ /* 0x000fc60000800000 */
[----:B------:R-:W-:Y:S01]  /*2ba0*/  LOP3.LUT R7, R7, UR6, RZ, 0x3c, !PT ;  /* 0x0000000607077c12 */ /* 0x000fe2000f8e3cff */
[----:B------:R-:W-:Y:S07]  /*2bb0*/  @P2 BRA `(.L_x_29) ;  /* 0xfffffff400142947 */ /* 0x000fee000383ffff */
.L_x_22:
[----:B------:R-:W2:Y:S02]  /*2bc0*/  LDC R0, c[0x0][0x28c] ;  /* 0x0000a300ff007b82 */ /* 0x000ea40000000800 */
[----:B--2---:R-:W-:-:S13]  /*2bd0*/  ISETP.GE.AND P1, PT, R0, 0x1, PT ;  /* 0x000000010000780c */ /* 0x004fda0003f26270 */
[----:B------:R-:W-:Y:S05]  /*2be0*/  @!P1 BRA `(.L_x_30) ;  /* 0x0000000000589947 */ /* 0x000fea0003800000 */
[----:B------:R-:W-:Y:S05]  /*2bf0*/  @!P0 BRA `(.L_x_31) ;  /* 0x0000000000048947 */ /* 0x000fea0003800000 */
[----:B------:R-:W-:Y:S01]  /*2c00*/  BPT.TRAP 0x1 ;  /* 0x000000040000795c */ /* 0x000fe20000300000 */
.L_x_31:
[----:B------:R-:W-:Y:S01]  /*2c10*/  ISETP.NE.AND P0, PT, R23, RZ, PT ;  /* 0x000000ff1700720c */ /* 0x000fe20003f05270 */
[----:B------:R-:W-:Y:S01]  /*2c20*/  BSSY B0, `(.L_x_32) ;  /* 0x0000010000007945 */ /* 0x000fe20003800000 */
[----:B------:R-:W-:-:S11]  /*2c30*/  ISETP.GT.U32.AND P1, PT, R19, 0x1, PT ;  /* 0x000000011300780c */ /* 0x000fd60003f24070 */
[----:B------:R-:W-:Y:S05]  /*2c40*/  @!P0 BRA `(.L_x_33) ;  /* 0x0000000000348947 */ /* 0x000fea0003800000 */
[----:B------:R-:W-:-:S04]  /*2c50*/  UISETP.LT.AND UP0, UPT, UR40, 0x1, UPT ;  /* 0x000000012800788c */ /* 0x000fc8000bf01270 */
[----:B------:R-:W-:-:S04]  /*2c60*/  USEL UR6, UR40, 0x1, UP0 ;  /* 0x0000000128067887 */ /* 0x000fc80008000000 */
[----:B------:R-:W-:-:S04]  /*2c70*/  UIADD3 UR6, UR39, UR40, -UR6 ;  /* 0x0000002827067290 */ /* 0x000fc8000fffe806 */
[----:B------:R-:W-:-:S04]  /*2c80*/  UIMAD.WIDE.U32 UR4, UR6, 0x24924925, URZ ;  /* 0x24924925060478a5 */ /* 0x000fc8000f8e003f */
[----:B------:R-:W-:-:S04]  /*2c90*/  UIADD3 UR4, UR6, -UR5, URZ ;  /* 0x8000000506047290 */ /* 0x000fc8000fffe03f */
[----:B------:R-:W-:-:S04]  /*2ca0*/  ULEA.HI UR4, UR4, UR5, URZ, 0x1f ;  /* 0x0000000504047291 */ /* 0x000fc8000f8ff83f */
[----:B------:R-:W-:-:S04]  /*2cb0*/  USHF.R.U32.HI UR4, URZ, 0x2, UR4 ;  /* 0x000000023f047899 */ /* 0x000fc80008011604 */
[----:B------:R-:W-:-:S06]  /*2cc0*/  UIMAD UR4, UR4, -0x7, UR6 ;  /* 0xfffffff9040478a4 */ /* 0x000fcc000f8e0206 */
[----:B------:R-:W-:-:S04]  /*2cd0*/  IMAD.U32 R3, RZ, RZ, UR4 ;  /* 0x00000004ff037e24 */ /* 0x000fc8000f8e00ff */
[----:B------:R-:W-:-:S04]  /*2ce0*/  IMAD R0, R3, 0x8, R6 ;  /* 0x0000000803007824 */ /* 0x000fc800078e0206 */
[----:B------:R-:W-:-:S05]  /*2cf0*/  VIADD R3, R0, 0x38 ;  /* 0x0000003800037836 */ /* 0x000fca0000000000 */
[----:B------:R-:W-:-:S04]  /*2d00*/  PRMT R3, R22, 0x654, R3 ;  /* 0x0000065416037816 */ /* 0x000fc80000000003 */
[----:B------:R2:W-:Y:S03]  /*2d10*/  SYNCS.ARRIVE.TRANS64.RED.A1T0 RZ, [R3+URZ], RZ ;  /* 0x000000ff03ff79a7 */ /* 0x0005e6000810043f */
.L_x_33:
[----:B------:R-:W-:Y:S05]  /*2d20*/  BSYNC B0 ;  /* 0x0000000000007941 */ /* 0x000fea0003800000 */
.L_x_32:
[----:B------:R-:W-:Y:S05]  /*2d30*/  @P1 BRA `(.L_x_30) ;  /* 0x0000000000041947 */ /* 0x000fea0003800000 */
[----:B------:R-:W-:Y:S01]  /*2d40*/  BPT.TRAP 0x1 ;  /* 0x000000040000795c */ /* 0x000fe20000300000 */
.L_x_30:
[----:B------:R-:W3:Y:S01]  /*2d50*/  LDC R6, c[0x0][0x288] ;  /* 0x0000a200ff067b82 */ /* 0x000ee20000000800 */
[--C-:B------:R-:W-:Y:S01]  /*2d60*/  SHF.R.U32.HI R0, RZ, 0x2, R18.reuse ;  /* 0x00000002ff007819 */ /* 0x100fe20000011612 */
[----:B------:R-:W-:Y:S01]  /*2d70*/  UIADD3 UR39, UR40, UR39, URZ ;  /* 0x0000002728277290 */ /* 0x000fe2000fffe03f */
[----:B01----:R-:W-:Y:S01]  /*2d80*/  SHF.R.U32.HI R5, RZ, 0x7, R18 ;  /* 0x00000007ff057819 */ /* 0x003fe20000011612 */
[C---:B------:R-:W-:Y:S01]  /*2d90*/  IMAD.SHL.U32 R12, R18.reuse, 0x2, RZ ;  /* 0x00000002120c7824 */ /* 0x040fe200078e00ff */
[----:B------:R-:W-:Y:S01]  /*2da0*/  LOP3.LUT R4, R18, 0x60, RZ, 0xc0, !PT ;  /* 0x0000006012047812 */ /* 0x000fe200078ec0ff */
[----:B------:R-:W-:Y:S01]  /*2db0*/  UISETP.GT.U32.AND UP0, UPT, UR39, 0x6, UPT ;  /* 0x000000062700788c */ /* 0x000fe2000bf04070 */
[----:B--2---:R-:W-:Y:S01]  /*2dc0*/  LOP3.LUT R3, R0, 0x7, RZ, 0xc0, !PT ;  /* 0x0000000700037812 */ /* 0x004fe200078ec0ff */
[----:B------:R-:W-:Y:S01]  /*2dd0*/  UIMAD.WIDE.U32 UR4, UR39, 0x24924925, URZ ;  /* 0x24924925270478a5 */ /* 0x000fe2000f8e003f */
[----:B------:R-:W-:Y:S01]  /*2de0*/  LOP3.LUT R0, R5, 0x1, RZ, 0xc0, !PT ;  /* 0x0000000105007812 */ /* 0x000fe200078ec0ff */
[----:B------:R-:W-:Y:S01]  /*2df0*/  ULDC UR7, c[0x0][0x284] ;  /* 0x0000a10000077ab9 */ /* 0x000fe20000000800 */
[----:B------:R-:W-:Y:S01]  /*2e00*/  SHF.R.U32.HI R4, RZ, 0x1, R4 ;  /* 0x00000001ff047819 */ /* 0x000fe20000011604 */
[----:B------:R-:W-:Y:S01]  /*2e10*/  UISETP.LT.U32.AND UP0, UPT, UR40, 0x7, UP0 ;  /* 0x000000072800788c */ /* 0x000fe20008701070 */
[----:B------:R-:W-:Y:S01]  /*2e20*/  SHF.R.S32.HI R14, RZ, 0x1f, R75 ;  /* 0x0000001fff0e7819 */ /* 0x000fe2000001144b */
[----:B------:R-:W-:Y:S01]  /*2e30*/  IMAD.SHL.U32 R8, R0, 0x40, RZ ;  /* 0x0000004000087824 */ /* 0x000fe200078e00ff */
[----:B------:R-:W-:Y:S01]  /*2e40*/  IADD3 R5, RZ, -R4, -R3 ;  /* 0x80000004ff057210 */ /* 0x000fe20007ffe803 */
[----:B------:R-:W-:-:S02]  /*2e50*/  UIADD3 UR4, UR39, -UR5, URZ ;  /* 0x8000000527047290 */ /* 0x000fc4000fffe03f */
[----:B------:R-:W-:Y:S01]  /*2e60*/  UISETP.GE.U32.AND UP1, UPT, UR40, 0x7, UPT ;  /* 0x000000072800788c */ /* 0x000fe2000bf26070 */
[----:B------:R-:W-:Y:S01]  /*2e70*/  LOP3.LUT R3, R8, 0x40, R3, 0xe2, !PT ;  /* 0x0000004008037812 */ /* 0x000fe200078ee203 */
[----:B------:R-:W-:Y:S01]  /*2e80*/  IMAD R5, R0, -0x40, R5 ;  /* 0xffffffc000057824 */ /* 0x000fe200078e0205 */
[----:B------:R-:W-:Y:S01]  /*2e90*/  LOP3.LUT R0, R18, 0x3, RZ, 0xc0, !PT ;  /* 0x0000000312007812 */ /* 0x000fe200078ec0ff */
[----:B------:R-:W-:Y:S01]  /*2ea0*/  ULDC.64 UR8, c[0x0][0x5d0] ;  /* 0x0001740000087ab9 */ /* 0x000fe20000000a00 */
[----:B------:R-:W-:Y:S01]  /*2eb0*/  LOP3.LUT R4, R3, R4, RZ, 0xfc, !PT ;  /* 0x0000000403047212 */ /* 0x000fe200078efcff */
[----:B------:R-:W-:Y:S01]  /*2ec0*/  IMAD R3, R76, 0x30, RZ ;  /* 0x000000304c037824 */ /* 0x000fe200078e02ff */
[----:B------:R-:W-:Y:S01]  /*2ed0*/  USEL UR6, URZ, 0x1, !UP0 ;  /* 0x000000013f067887 */ /* 0x000fe2000c000000 */
[----:B---3--:R-:W-:Y:S01]  /*2ee0*/  IMAD R8, R0, -0x2, R6 ;  /* 0xfffffffe00087824 */ /* 0x008fe200078e0206 */
[----:B------:R-:W-:Y:S01]  /*2ef0*/  ULEA.HI UR4, UR4, UR5, URZ, 0x1f ;  /* 0x0000000504047291 */ /* 0x000fe2000f8ff83f */
[----:B------:R-:W-:Y:S01]  /*2f00*/  IMAD R0, R77, 0xc0, RZ ;  /* 0x000000c04d007824 */ /* 0x000fe200078e02ff */
[C---:B------:R-:W-:Y:S01]  /*2f10*/  ISETP.GE.AND P0, PT, R3.reuse, R6, PT ;  /* 0x000000060300720c */ /* 0x040fe20003f06270 */
[----:B------:R-:W-:Y:S01]  /*2f20*/  IMAD R6, R14, UR8, RZ ;  /* 0x000000080e067c24 */ /* 0x000fe2000f8e02ff */
[----:B------:R-:W-:Y:S01]  /*2f30*/  LOP3.LUT R12, R3, 0x6, R12, 0xf8, !PT ;  /* 0x00000006030c7812 */ /* 0x000fe200078ef80c */
[----:B------:R-:W-:Y:S01]  /*2f40*/  ULOP3.LUT UR38, UR38, UR6, URZ, 0x3c, !UPT ;  /* 0x0000000626267292 */ /* 0x000fe2000f8e3c3f */
[C---:B------:R-:W-:Y:S01]  /*2f50*/  ISETP.GE.OR P0, PT, R0.reuse, UR7, P0 ;  /* 0x0000000700007c0c */ /* 0x040fe20008706670 */
[----:B------:R-:W-:Y:S01]  /*2f60*/  USHF.R.U32.HI UR4, URZ, 0x2, UR4 ;  /* 0x000000023f047899 */ /* 0x000fe20008011604 */
[----:B------:R-:W-:Y:S01]  /*2f70*/  SHF.R.S32.HI R13, RZ, 0x1f, R12 ;  /* 0x0000001fff0d7819 */ /* 0x000fe2000001140c */
[C---:B------:R-:W-:Y:S01]  /*2f80*/  IMAD R9, R75.reuse, UR9, R6 ;  /* 0x000000094b097c24 */ /* 0x040fe2000f8e0206 */
[----:B------:R-:W-:Y:S01]  /*2f90*/  IADD3 R82, -R0, UR7, R5 ;  /* 0x0000000700527c10 */ /* 0x000fe2000fffe105 */
[----:B------:R-:W-:Y:S01]  /*2fa0*/  IMAD.MOV.U32 R5, RZ, RZ, RZ ;  /* 0x000000ffff057224 */ /* 0x000fe200078e00ff */
[----:B------:R-:W-:Y:S01]  /*2fb0*/  @UP1 ULOP3.LUT UR38, UR38, 0x1, UR4, 0x78, !UPT ;  /* 0x0000000126261892 */ /* 0x000fe2000f8e7804 */
[----:B------:R-:W-:Y:S01]  /*2fc0*/  IMAD.WIDE.U32 R6, R75, UR8, R12 ;  /* 0x000000084b067c25 */ /* 0x000fe2000f8e000c */
[----:B------:R-:W-:-:S03]  /*2fd0*/  UIMAD UR39, UR4, -0x7, UR39 ;  /* 0xfffffff9042778a4 */ /* 0x000fc6000f8e0227 */
[----:B------:R-:W-:Y:S02]  /*2fe0*/  IMAD.IADD R7, R7, 0x1, R9 ;  /* 0x0000000107077824 */ /* 0x000fe400078e0209 */
[----:B------:R-:W-:-:S04]  /*2ff0*/  IMAD.WIDE R20, R77, 0xc0, R4 ;  /* 0x000000c04d147825 */ /* 0x000fc800078e0204 */
[----:B------:R-:W-:Y:S02]  /*3000*/  IMAD.IADD R3, R8, 0x1, -R3 ;  /* 0x0000000108037824 */ /* 0x000fe400078e0a03 */
[----:B------:R-:W-:Y:S01]  /*3010*/  IMAD.MOV.U32 R0, RZ, RZ, -0x1 ;  /* 0xffffffffff007424 */ /* 0x000fe200078e00ff */
[----:B------:R-:W-:Y:S06]  /*3020*/  @P0 BRA `(.L_x_34) ;  /* 0x0000002400f80947 */ /* 0x000fec0003800000 */
[----:B------:R-:W0:Y:S01]  /*3030*/  LDC.64 R10, c[0x0][0x5c8] ;  /* 0x00017200ff0a7b82 */ /* 0x000e220000000a00 */
[----:B------:R-:W-:Y:S01]  /*3040*/  ULDC.64 UR4, c[0x0][0x5c0] ;  /* 0x0001700000047ab9 */ /* 0x000fe20000000a00 */
[----:B------:R-:W-:Y:S01]  /*3050*/  BSSY B0, `(.L_x_34) ;  /* 0x000027b000007945 */ /* 0x000fe20003800000 */
[-C--:B0-----:R-:W-:Y:S01]  /*3060*/  IMAD R4, R21, R10.reuse, RZ ;  /* 0x0000000a15047224 */ /* 0x081fe200078e02ff */
[----:B------:R-:W-:Y:S01]  /*3070*/  SHF.L.U64.HI R15, R10, 0x3, R11 ;  /* 0x000000030a0f7819 */ /* 0x000fe2000001020b */
[----:B------:R-:W-:-:S04]  /*3080*/  IMAD.WIDE.U32 R6, R20, R10, R6 ;  /* 0x0000000a14067225 */ /* 0x000fc800078e0006 */
[----:B------:R-:W-:Y:S01]  /*3090*/  IMAD R5, R20, R11, R4 ;  /* 0x0000000b14057224 */ /* 0x000fe200078e0204 */
[----:B------:R-:W-:Y:S01]  /*30a0*/  IADD3 R4, P0, R6, UR4, RZ ;  /* 0x0000000406047c10 */ /* 0x000fe2000ff1e0ff */
[----:B------:R-:W-:Y:S02]  /*30b0*/  IMAD.SHL.U32 R9, R10, 0x8, RZ ;  /* 0x000000080a097824 */ /* 0x000fe400078e00ff */
[----:B------:R-:W-:Y:S02]  /*30c0*/  IMAD.IADD R5, R7, 0x1, R5 ;  /* 0x0000000107057824 */ /* 0x000fe400078e0205 */
[----:B------:R-:W-:Y:S01]  /*30d0*/  IMAD R77, R11, 0x78, RZ ;  /* 0x000000780b4d7824 */ /* 0x000fe200078e02ff */
[----:B------:R-:W-:Y:S02]  /*30e0*/  IADD3 R6, P1, R9, R4, RZ ;  /* 0x0000000409067210 */ /* 0x000fe40007f3e0ff */
[----:B------:R-:W-:Y:S02]  /*30f0*/  IADD3.X R5, R5, UR5, RZ, P0, !PT ;  /* 0x0000000505057c10 */ /* 0x000fe400087fe4ff */
[----:B-----5:R-:W-:-:S03]  /*3100*/  ISETP.NE.AND P0, PT, R73, RZ, PT ;  /* 0x000000ff4900720c */ /* 0x020fc60003f05270 */
[----:B------:R-:W-:Y:S02]  /*3110*/  IMAD.X R7, R15, 0x1, R5, P1 ;  /* 0x000000010f077824 */ /* 0x000fe400008e0605 */
[----:B------:R-:W-:-:S04]  /*3120*/  IMAD.WIDE.U32 R10, R10, 0x78, R6 ;  /* 0x000000780a0a7825 */ /* 0x000fc800078e0006 */
[----:B------:R-:W-:Y:S01]  /*3130*/  IMAD.IADD R11, R11, 0x1, R77 ;  /* 0x000000010b0b7824 */ /* 0x000fe200078e024d */
[----:B------:R-:W-:-:S05]  /*3140*/  IADD3 R8, P1, R9, R10, RZ ;  /* 0x0000000a09087210 */ /* 0x000fca0007f3e0ff */
[----:B------:R-:W-:Y:S01]  /*3150*/  IMAD.X R9, R15, 0x1, R11, P1 ;  /* 0x000000010f097824 */ /* 0x000fe200008e060b */
[----:B------:R-:W-:Y:S07]  /*3160*/  @!P0 BRA `(.L_x_35) ;  /* 0x0000001c00548947 */ /* 0x000fee0003800000 */
[----:B------:R-:W0:Y:S01]  /*3170*/  LDC.64 R86, c[0x0][0x5b0] ;  /* 0x00016c00ff567b82 */ /* 0x000e220000000a00 */
[----:B------:R-:W-:Y:S01]  /*3180*/  ULDC.64 UR4, c[0x0][0x5b8] ;  /* 0x00016e0000047ab9 */ /* 0x000fe20000000a00 */
[----:B------:R-:W-:Y:S01]  /*3190*/  ISETP.GE.AND P3, PT, R82, 0x1, PT ;  /* 0x000000015200780c */ /* 0x000fe20003f66270 */
[----:B------:R-:W-:Y:S01]  /*31a0*/  IMAD R14, R14, UR4, RZ ;  /* 0x000000040e0e7c24 */ /* 0x000fe2000f8e02ff */
[----:B------:R-:W-:Y:S01]  /*31b0*/  BSSY B1, `(.L_x_36) ;  /* 0x000000e000017945 */ /* 0x000fe20003800000 */
[----:B------:R-:W-:Y:S01]  /*31c0*/  IMAD.WIDE.U32 R80, R75, UR4, R12 ;  /* 0x000000044b507c25 */ /* 0x000fe2000f8e000c */
[----:B------:R-:W-:Y:S02]  /*31d0*/  ISETP.LT.OR P1, PT, R3, 0x1, !P3 ;  /* 0x000000010300780c */ /* 0x000fe40005f21670 */
[----:B------:R-:W1:Y:S01]  /*31e0*/  LDC.64 R88, c[0x0][0x5a8] ;  /* 0x00016a00ff587b82 */ /* 0x000e620000000a00 */
[----:B------:R-:W-:Y:S02]  /*31f0*/  IMAD R75, R75, UR5, R14 ;  /* 0x000000054b4b7c24 */ /* 0x000fe4000f8e020e */
[----:B------:R-:W-:-:S02]  /*3200*/  IMAD.MOV.U32 R76, RZ, RZ, R80 ;  /* 0x000000ffff4c7224 */ /* 0x000fc400078e0050 */
[----:B------:R-:W-:Y:S02]  /*3210*/  IMAD.IADD R77, R81, 0x1, R75 ;  /* 0x00000001514d7824 */ /* 0x000fe400078e024b */
[-C--:B0-----:R-:W-:Y:S02]  /*3220*/  IMAD R14, R21, R86.reuse, RZ ;  /* 0x00000056150e7224 */ /* 0x081fe400078e02ff */
[----:B------:R-:W-:-:S04]  /*3230*/  IMAD.WIDE.U32 R12, R20, R86, R76 ;  /* 0x00000056140c7225 */ /* 0x000fc800078e004c */
[----:B------:R-:W-:Y:S01]  /*3240*/  IMAD R85, R20, R87, R14 ;  /* 0x0000005714557224 */ /* 0x000fe200078e020e */
[----:B-1----:R-:W-:-:S04]  /*3250*/  IADD3 R12, P0, R12, R88, RZ ;  /* 0x000000580c0c7210 */ /* 0x002fc80007f1e0ff */
[----:B------:R-:W-:Y:S01]  /*3260*/  IADD3.X R13, R89, R13, R85, P0, !PT ;  /* 0x0000000d590d7210 */ /* 0x000fe200007fe455 */
[----:B------:R-:W-:Y:S08]  /*3270*/  @P1 BRA `(.L_x_37) ;  /* 0x0000000000041947 */ /* 0x000ff00003800000 */
[----:B------:R0:W5:Y:S02]  /*3280*/  LDG.E.U8 R74, desc[UR36][R12.64] ;  /* 0x000000240c4a7981 */ /* 0x000164000c1e1100 */
.L_x_37:
[----:B------:R-:W-:Y:S05]  /*3290*/  BSYNC B1 ;  /* 0x0000000000017941 */ /* 0x000fea0003800000 */
.L_x_36:
[----:B-----5:R-:W-:Y:S01]  /*32a0*/  LOP3.LUT R14, R74, 0xffff, RZ, 0xc0, !PT ;  /* 0x0000ffff4a0e7812 */ /* 0x020fe200078ec0ff */
[----:B------:R-:W-:Y:S01]  /*32b0*/  IMAD.SHL.U32 R78, R86, 0x8, RZ ;  /* 0x00000008564e7824 */ /* 0x000fe200078e00ff */
[----:B------:R-:W-:Y:S01]  /*32c0*/  ISETP.LT.OR P4, PT, R3, 0x2, !P3 ;  /* 0x000000020300780c */ /* 0x000fe20005f81670 */
[----:B------:R-:W-:Y:S01]  /*32d0*/  BSSY B1, `(.L_x_38) ;  /* 0x000000b000017945 */ /* 0x000fe20003800000 */
[----:B------:R-:W-:Y:S02]  /*32e0*/  PRMT R14, R14, 0x8880, RZ ;  /* 0x000088800e0e7816 */ /* 0x000fe400000000ff */
[----:B------:R-:W-:-:S03]  /*32f0*/  SHF.L.U64.HI R79, R86, 0x3, R87 ;  /* 0x00000003564f7819 */ /* 0x000fc60000010257 */
[----:B------:R-:W-:Y:S02]  /*3300*/  IMAD R75, R14, R73, RZ ;  /* 0x000000490e4b7224 */ /* 0x000fe400078e02ff */
[----:B------:R-:W-:-:S04]  /*3310*/  IMAD.WIDE.U32 R14, R20, R86, R78 ;  /* 0x00000056140e7225 */ /* 0x000fc800078e004e */
[----:B------:R-:W-:-:S05]  /*3320*/  @!P1 IMAD R83, R64, R72, R75 ;  /* 0x0000004840539224 */ /* 0x000fca00078e024b */
[----:B------:R1:W-:Y:S01]  /*3330*/  @!P1 STG.E.U8 desc[UR36][R4.64], R83 ;  /* 0x0000005304009986 */ /* 0x0003e2000c101124 */
[----:B------:R-:W-:Y:S05]  /*3340*/  @P4 BRA `(.L_x_39) ;  /* 0x00000000000c4947 */ /* 0x000fea0003800000 */
[----:B------:R-:W2:Y:S02]  /*3350*/  LDG.E.U8 R74, desc[UR36][R12.64+0x1] ;  /* 0x000001240c4a7981 */ /* 0x000ea4000c1e1100 */
[----:B--2---:R-:W-:-:S05]  /*3360*/  PRMT R64, R74, 0x8880, RZ ;  /* 0x000088804a407816 */ /* 0x004fca00000000ff */
[----:B------:R-:W-:-:S07]  /*3370*/  IMAD R75, R64, R73, RZ ;  /* 0x00000049404b7224 */ /* 0x000fce00078e02ff */
.L_x_39:
[----:B------:R-:W-:Y:S05]  /*3380*/  BSYNC B1 ;  /* 0x0000000000017941 */ /* 0x000fea0003800000 */
.L_x_38:
[----:B------:R-:W-:Y:S01]  /*3390*/  @!P4 IMAD R65, R65, R72, R75 ;  /* 0x000000484141c224 */ /* 0x000fe200078e024b */
[----:B------:R-:W-:Y:S01]  /*33a0*/  ISETP.GE.AND P0, PT, R82, 0x9, PT ;  /* 0x000000095200780c */ /* 0x000fe20003f06270 */
[----:B------:R-:W-:Y:S01]  /*33b0*/  IMAD.IADD R15, R85, 0x1, R15 ;  /* 0x00000001550f7824 */ /* 0x000fe200078e020f */
[----:B------:R-:W-:Y:S01]  /*33c0*/  IADD3 R14, P1, P2, R80, R88, R14 ;  /* 0x00000058500e7210 */ /* 0x000fe20007a3e00e */
[----:B------:R-:W-:Y:S01]  /*33d0*/  BSSY B1, `(.L_x_40) ;  /* 0x000000b000017945 */ /* 0x000fe20003800000 */
[----:B------:R2:W-:Y:S01]  /*33e0*/  @!P4 STG.E.U8 desc[UR36][R4.64+0x1], R65 ;  /* 0x000001410400c986 */ /* 0x0005e2000c101124 */
[----:B------:R-:W-:Y:S02]  /*33f0*/  ISETP.LT.OR P4, PT, R3, 0x1, !P0 ;  /* 0x000000010300780c */ /* 0x000fe40004781670 */
[----:B------:R-:W-:Y:S02]  /*3400*/  IADD3.X R15, R77, R89, R15, P1, P2 ;  /* 0x000000594d0f7210 */ /* 0x000fe40000fe440f */
[----:B-1----:R-:W-:-:S02]  /*3410*/  IADD3 R83, P5, R20, 0x80, RZ ;  /* 0x0000008014537810 */ /* 0x002fc40007fbe0ff */
[C---:B------:R-:W-:Y:S02]  /*3420*/  ISETP.LT.OR P1, PT, R3.reuse, 0x2, !P0 ;  /* 0x000000020300780c */ /* 0x040fe40004721670 */
[----:B------:R-:W-:-:S05]  /*3430*/  ISETP.LT.OR P2, PT, R3, 0x9, !P3 ;  /* 0x000000090300780c */ /* 0x000fca0005f41670 */
[----:B--2---:R-:W-:Y:S08]  /*3440*/  @P4 BRA `(.L_x_41) ;  /* 0x00000000000c4947 */ /* 0x004ff00003800000 */
[----:B------:R-:W2:Y:S02]  /*3450*/  LDG.E.U8 R74, desc[UR36][R14.64] ;  /* 0x000000240e4a7981 */ /* 0x000ea4000c1e1100 */
[----:B--2---:R-:W-:-:S05]  /*3460*/  PRMT R64, R74, 0x8880, RZ ;  /* 0x000088804a407816 */ /* 0x004fca00000000ff */
[----:B------:R-:W-:-:S07]  /*3470*/  IMAD R75, R64, R73, RZ ;  /* 0x00000049404b7224 */ /* 0x000fce00078e02ff */
.L_x_41:
[----:B------:R-:W-:Y:S05]  /*3480*/  BSYNC B1 ;  /* 0x0000000000017941 */ /* 0x000fea0003800000 */
.L_x_40:
[----:B------:R-:W-:Y:S01]  /*3490*/  @!P4 IMAD R65, R66, R72, R75 ;  /* 0x000000484241c224 */ /* 0x000fe200078e024b */
[----:B------:R-:W-:Y:S04]  /*34a0*/  BSSY B1, `(.L_x_42) ;  /* 0x0000006000017945 */ /* 0x000fe80003800000 */
[----:B------:R1:W-:Y:S01]  /*34b0*/  @!P4 STG.E.U8 desc[UR36][R6.64], R65 ;  /* 0x000000410600c986 */ /* 0x0003e2000c101124 */
[----:B------:R-:W-:Y:S05]  /*34c0*/  @P1 BRA `(.L_x_43) ;  /* 0x00000000000c1947 */ /* 0x000fea0003800000 */
[----:B------:R-:W2:Y:S02]  /*34d0*/  LDG.E.U8 R74, desc[UR36][R14.64+0x1] ;  /* 0x000001240e4a7981 */ /* 0x000ea4000c1e1100 */
[----:B--2---:R-:W-:-:S05]  /*34e0*/  PRMT R64, R74, 0x8880, RZ ;  /* 0x000088804a407816 */ /* 0x004fca00000000ff */
[----:B------:R-:W-:-:S07]  /*34f0*/  IMAD R75, R64, R73, RZ ;  /* 0x00000049404b7224 */ /* 0x000fce00078e02ff */
.L_x_43:
[----:B------:R-:W-:Y:S05]  /*3500*/  BSYNC B1 ;  /* 0x0000000000017941 */ /* 0x000fea0003800000 */
.L_x_42:
[----:B------:R-:W-:Y:S01]  /*3510*/  @!P1 IMAD R67, R67, R72, R75 ;  /* 0x0000004843439224 */ /* 0x000fe200078e024b */
[----:B------:R-:W-:Y:S04]  /*3520*/  BSSY B1, `(.L_x_44) ;  /* 0x0000006000017945 */ /* 0x000fe80003800000 */
[----:B------:R2:W-:Y:S01]  /*3530*/  @!P1 STG.E.U8 desc[UR36][R6.64+0x1], R67 ;  /* 0x0000014306009986 */ /* 0x0005e2000c101124 */
[----:B------:R-:W-:Y:S05]  /*3540*/  @P2 BRA `(.L_x_45) ;  /* 0x00000000000c2947 */ /* 0x000fea0003800000 */
[----:B------:R-:W3:Y:S02]  /*3550*/  LDG.E.U8 R74, desc[UR36][R12.64+0x8] ;  /* 0x000008240c4a7981 */ /* 0x000ee4000c1e1100 */
[----:B---3--:R-:W-:-:S05]  /*3560*/  PRMT R64, R74, 0x8880, RZ ;  /* 0x000088804a407816 */ /* 0x008fca00000000ff */
[----:B------:R-:W-:-:S07]  /*3570*/  IMAD R75, R64, R73, RZ ;  /* 0x00000049404b7224 */ /* 0x000fce00078e02ff */
.L_x_45:
[----:B------:R-:W-:Y:S05]  /*3580*/  BSYNC B1 ;  /* 0x0000000000017941 */ /* 0x000fea0003800000 */
.L_x_44:
[----:B------:R-:W-:Y:S01]  /*3590*/  ISETP.LT.OR P1, PT, R3, 0xa, !P3 ;  /* 0x0000000a0300780c */ /* 0x000fe20005f21670 */
[----:B--2---:R-:W-:Y:S01]  /*35a0*/  @!P2 IMAD R67, R68, R72, R75 ;  /* 0x000000484443a224 */ /* 0x004fe200078e024b */
[----:B------:R-:W-:Y:S01]  /*35b0*/  BSSY B1, `(.L_x_46) ;  /* 0x000000b000017945 */ /* 0x000fe20003800000 */
[----:B-1----:R-:W-:-:S03]  /*35c0*/  IMAD.WIDE.U32 R64, R83, R86, R76 ;  /* 0x0000005653407225 */ /* 0x002fc600078e004c */
[----:B------:R1:W-:Y:S01]  /*35d0*/  @!P2 STG.E.U8 desc[UR36][R4.64+0x8], R67 ;  /* 0x000008430400a986 */ /* 0x0003e2000c101124 */
[----:B------:R-:W-:Y:S01]  /*35e0*/  IMAD.X R21, RZ, RZ, R21, P5 ;  /* 0x000000ffff157224 */ /* 0x000fe200028e0615 */
[C---:B------:R-:W-:Y:S02]  /*35f0*/  ISETP.LT.OR P5, PT, R3.reuse, 0x9, !P0 ;  /* 0x000000090300780c */ /* 0x040fe400047a1670 */
[----:B------:R-:W-:Y:S02]  /*3600*/  ISETP.LT.OR P2, PT, R3, 0xa, !P0 ;  /* 0x0000000a0300780c */ /* 0x000fe40004741670 */
[----:B------:R-:W-:Y:S01]  /*3610*/  IADD3 R20, P4, R64, R88, RZ ;  /* 0x0000005840147210 */ /* 0x000fe20007f9e0ff */
[----:B------:R-:W-:-:S12]  /*3620*/  @P1 BRA `(.L_x_47) ;  /* 0x00000000000c1947 */ /* 0x000fd80003800000 */
[----:B------:R-:W2:Y:S02]  /*3630*/  LDG.E.U8 R74, desc[UR36][R12.64+0x9] ;  /* 0x000009240c4a7981 */ /* 0x000ea4000c1e1100 */
[----:B--2---:R-:W-:-:S05]  /*3640*/  PRMT R66, R74, 0x8880, RZ ;  /* 0x000088804a427816 */ /* 0x004fca00000000ff */
[----:B------:R-:W-:-:S07]  /*3650*/  IMAD R75, R66, R73, RZ ;  /* 0x00000049424b7224 */ /* 0x000fce00078e02ff */
.L_x_47:
[----:B------:R-:W-:Y:S05]  /*3660*/  BSYNC B1 ;  /* 0x0000000000017941 */ /* 0x000fea0003800000 */
.L_x_46:
[----:B------:R-:W-:Y:S01]  /*3670*/  @!P1 IMAD R69, R69, R72, R75 ;  /* 0x0000004845459224 */ /* 0x000fe200078e024b */
[----:B------:R-:W-:Y:S01]  /*3680*/  BSSY B1, `(.L_x_48) ;  /* 0x0000007000017945 */ /* 0x000fe20003800000 */
[----:B------:R-:W-:-:S03]  /*3690*/  IMAD R68, R21, R86, RZ ;  /* 0x0000005615447224 */ /* 0x000fc600078e02ff */
[----:B------:R2:W-:Y:S01]  /*36a0*/  @!P1 STG.E.U8 desc[UR36][R4.64+0x9], R69 ;  /* 0x0000094504009986 */ /* 0x0005e2000c101124 */
[----:B------:R-:W-:Y:S05]  /*36b0*/  @P5 BRA `(.L_x_49) ;  /* 0x00000000000c5947 */ /* 0x000fea0003800000 */
[----:B------:R-:W3:Y:S02]  /*36c0*/  LDG.E.U8 R74, desc[UR36][R14.64+0x8] ;  /* 0x000008240e4a7981 */ /* 0x000ee4000c1e1100 */
[----:B---3--:R-:W-:-:S05]  /*36d0*/  PRMT R66, R74, 0x8880, RZ ;  /* 0x000088804a427816 */ /* 0x008fca00000000ff */
[----:B------:R-:W-:-:S07]  /*36e0*/  IMAD R75, R66, R73, RZ ;  /* 0x00000049424b7224 */ /* 0x000fce00078e02ff */
.L_x_49:
[----:B------:R-:W-:Y:S05]  /*36f0*/  BSYNC B1 ;  /* 0x0000000000017941 */ /* 0x000fea0003800000 */
.L_x_48:
[----:B-1----:R-:W-:Y:S01]  /*3700*/  @!P5 IMAD R67, R70, R72, R75 ;  /* 0x000000484643d224 */ /* 0x002fe200078e024b */
[----:B------:R-:W-:Y:S01]  /*3710*/  BSSY B1, `(.L_x_50) ;  /* 0x0000007000017945 */ /* 0x000fe20003800000 */
[----:B--2---:R-:W-:-:S03]  /*3720*/  IMAD R69, R83, R87, R68 ;  /* 0x0000005753457224 */ /* 0x004fc600078e0244 */
[----:B------:R1:W-:Y:S01]  /*3730*/  @!P5 STG.E.U8 desc[UR36][R6.64+0x8], R67 ;  /* 0x000008430600d986 */ /* 0x0003e2000c101124 */
[----:B------:R-:W-:Y:S05]  /*3740*/  @P2 BRA `(.L_x_51) ;  /* 0x00000000000c2947 */ /* 0x000fea0003800000 */
[----:B------:R-:W2:Y:S02]  /*3750*/  LDG.E.U8 R74, desc[UR36][R14.64+0x9] ;  /* 0x000009240e4a7981 */ /* 0x000ea4000c1e1100 */
[----:B--2---:R-:W-:-:S05]  /*3760*/  PRMT R66, R74, 0x8880, RZ ;  /* 0x000088804a427816 */ /* 0x004fca00000000ff */
[----:B------:R-:W-:-:S07]  /*3770*/  IMAD R75, R66, R73, RZ ;  /* 0x00000049424b7224 */ /* 0x000fce00078e02ff */
.L_x_51:
[----:B------:R-:W-:Y:S05]  /*3780*/  BSYNC B1 ;  /* 0x0000000000017941 */ /* 0x000fea0003800000 */
.L_x_50:
[----:B------:R-:W-:Y:S01]  /*3790*/  ISETP.GE.AND P1, PT, R82, 0x81, PT ;  /* 0x000000815200780c */ /* 0x000fe20003f26270 */
[----:B------:R-:W-:Y:S01]  /*37a0*/  @!P2 IMAD R71, R71, R72, R75 ;  /* 0x000000484747a224 */ /* 0x000fe200078e024b */
[----:B------:R-:W-:Y:S01]  /*37b0*/  IADD3.X R21, R89, R65, R69, P4, !PT ;  /* 0x0000004159157210 */ /* 0x000fe200027fe445 */
[----:B------:R-:W-:Y:S01]  /*37c0*/  IMAD.WIDE.U32 R78, R83, R86, R78 ;  /* 0x00000056534e7225 */ /* 0x000fe200078e004e */
[----:B------:R-:W-:Y:S01]  /*37d0*/  ISETP.LT.OR P4, PT, R3, 0x1, !P1 ;  /* 0x000000010300780c */ /* 0x000fe20004f81670 */
[----:B------:R-:W-:Y:S01]  /*37e0*/  BSSY B1, `(.L_x_52) ;  /* 0x0000008000017945 */ /* 0x000fe20003800000 */
[----:B------:R2:W-:Y:S01]  /*37f0*/  @!P2 STG.E.U8 desc[UR36][R6.64+0x9], R71 ;  /* 0x000009470600a986 */ /* 0x0005e2000c101124 */
[----:B------:R-:W-:Y:S01]  /*3800*/  IADD3 R64, P2, P5, R80, R88, R78 ;  /* 0x0000005850407210 */ /* 0x000fe20007d5e04e */
[----:B------:R-:W-:-:S09]  /*3810*/  IMAD.IADD R78, R69, 0x1, R79 ;  /* 0x00000001454e7824 */ /* 0x000fd200078e024f */
[----:B------:R-:W-:Y:S05]  /*3820*/  @P4 BRA `(.L_x_53) ;  /* 0x00000000000c4947 */ /* 0x000fea0003800000 */
[----:B------:R-:W3:Y:S02]  /*3830*/  LDG.E.U8 R74, desc[UR36][R20.64] ;  /* 0x00000024144a7981 */ /* 0x000ee4000c1e1100 */
[----:B---3--:R-:W-:-:S05]  /*3840*/  PRMT R66, R74, 0x8880, RZ ;  /* 0x000088804a427816 */ /* 0x008fca00000000ff */
[----:B------:R-:W-:-:S07]  /*3850*/  IMAD R75, R66, R73, RZ ;  /* 0x00000049424b7224 */ /* 0x000fce00078e02ff */
.L_x_53:
[----:B------:R-:W-:Y:S05]  /*3860*/  BSYNC B1 ;  /* 0x0000000000017941 */ /* 0x000fea0003800000 */
.L_x_52:
[----:B-1----:R-:W-:Y:S01]  /*3870*/  @!P4 IMAD R67, R56, R72, R75 ;  /* 0x000000483843c224 */ /* 0x002fe200078e024b */
[----:B------:R-:W-:Y:S01]  /*3880*/  IADD3.X R65, R77, R89, R78, P2, P5 ;  /* 0x000000594d417210 */ /* 0x000fe200017ea44e */
[----:B------:R-:W-:Y:S01]  /*3890*/  BSSY B1, `(.L_x_54) ;  /* 0x0000009000017945 */ /* 0x000fe20003800000 */
[----:B------:R-:W-:Y:S02]  /*38a0*/  ISETP.GE.AND P2, PT, R82, 0x89, PT ;  /* 0x000000895200780c */ /* 0x000fe40003f46270 */
[----:B------:R1:W-:Y:S01]  /*38b0*/  @!P4 STG.E.U8 desc[UR36][R10.64], R67 ;  /* 0x000000430a00c986 */ /* 0x0003e2000c101124 */
[C---:B------:R-:W-:Y:S02]  /*38c0*/  ISETP.LT.OR P4, PT, R3.reuse, 0x2, !P1 ;  /* 0x000000020300780c */ /* 0x040fe40004f81670 */
[----:B------:R-:W-:-:S11]  /*38d0*/  ISETP.LT.OR P5, PT, R3, 0x1, !P2 ;  /* 0x000000010300780c */ /* 0x000fd600057a1670 */
[----:B-1----:R-:W-:Y:S05]  /*38e0*/  @P4 BRA `(.L_x_55) ;  /* 0x00000000000c4947 */ /* 0x002fea0003800000 */
[----:B------:R-:W3:Y:S02]  /*38f0*/  LDG.E.U8 R74, desc[UR36][R20.64+0x1] ;  /* 0x00000124144a7981 */ /* 0x000ee4000c1e1100 */
[----:B---3--:R-:W-:-:S05]  /*3900*/  PRMT R56, R74, 0x8880, RZ ;  /* 0x000088804a387816 */ /* 0x008fca00000000ff */
[----:B------:R-:W-:-:S07]  /*3910*/  IMAD R75, R56, R73, RZ ;  /* 0x00000049384b7224 */ /* 0x000fce00078e02ff */
.L_x_55:
[----:B------:R-:W-:Y:S05]  /*3920*/  BSYNC B1 ;  /* 0x0000000000017941 */ /* 0x000fea0003800000 */
.L_x_54:
[----:B------:R-:W-:Y:S01]  /*3930*/  @!P4 IMAD R57, R57, R72, R75 ;  /* 0x000000483939c224 */ /* 0x000fe200078e024b */
[----:B------:R-:W-:Y:S04]  /*3940*/  BSSY B1, `(.L_x_56) ;  /* 0x0000006000017945 */ /* 0x000fe80003800000 */
[----:B------:R1:W-:Y:S01]  /*3950*/  @!P4 STG.E.U8 desc[UR36][R10.64+0x1], R57 ;  /* 0x000001390a00c986 */ /* 0x0003e2000c101124 */
[----:B------:R-:W-:Y:S05]  /*3960*/  @P5 BRA `(.L_x_57) ;  /* 0x00000000000c5947 */ /* 0x000fea0003800000 */
[----:B------:R-:W3:Y:S02]  /*3970*/  LDG.E.U8 R74, desc[UR36][R64.64] ;  /* 0x00000024404a7981 */ /* 0x000ee4000c1e1100 */
[----:B---3--:R-:W-:-:S05]  /*3980*/  PRMT R56, R74, 0x8880, RZ ;  /* 0x000088804a387816 */ /* 0x008fca00000000ff */
[----:B------:R-:W-:-:S07]  /*3990*/  IMAD R75, R56, R73, RZ ;  /* 0x00000049384b7224 */ /* 0x000fce00078e02ff */
.L_x_57:
[----:B------:R-:W-:Y:S05]  /*39a0*/  BSYNC B1 ;  /* 0x0000000000017941 */ /* 0x000fea0003800000 */
.L_x_56:
[C---:B------:R-:W-:Y:S01]  /*39b0*/  ISETP.LT.OR P4, PT, R3.reuse, 0x2, !P2 ;  /* 0x000000020300780c */ /* 0x040fe20005781670 */
[----:B-1----:R-:W-:Y:S01]  /*39c0*/  @!P5 IMAD R57, R58, R72, R75 ;  /* 0x000000483a39d224 */ /* 0x002fe200078e024b */
[----:B------:R-:W-:Y:S04]  /*39d0*/  BSSY B1, `(.L_x_58) ;  /* 0x0000007000017945 */ /* 0x000fe80003800000 */
[----:B------:R1:W-:Y:S01]  /*39e0*/  @!P5 STG.E.U8 desc[UR36][R8.64], R57 ;  /* 0x000000390800d986 */ /* 0x0003e2000c101124 */
[----:B------:R-:W-:-:S06]  /*39f0*/  ISETP.LT.OR P5, PT, R3, 0x9, !P1 ;  /* 0x000000090300780c */ /* 0x000fcc0004fa1670 */
[----:B------:R-:W-:Y:S07]  /*3a00*/  @P4 BRA `(.L_x_59) ;  /* 0x00000000000c4947 */ /* 0x000fee0003800000 */
[----:B------:R-:W3:Y:S02]  /*3a10*/  LDG.E.U8 R74, desc[UR36][R64.64+0x1] ;  /* 0x00000124404a7981 */ /* 0x000ee4000c1e1100 */
[----:B---3--:R-:W-:-:S05]  /*3a20*/  PRMT R56, R74, 0x8880, RZ ;  /* 0x000088804a387816 */ /* 0x008fca00000000ff */
[----:B------:R-:W-:-:S07]  /*3a30*/  IMAD R75, R56, R73, RZ ;  /* 0x00000049384b7224 */ /* 0x000fce00078e02ff */
.L_x_59:
[----:B------:R-:W-:Y:S05]  /*3a40*/  BSYNC B1 ;  /* 0x0000000000017941 */ /* 0x000fea0003800000 */
.L_x_58:
[----:B------:R-:W-:Y:S01]  /*3a50*/  @!P4 IMAD R59, R59, R72, R75 ;  /* 0x000000483b3bc224 */ /* 0x000fe200078e024b */
[----:B------:R-:W-:Y:S04]  /*3a60*/  BSSY B1, `(.L_x_60) ;  /* 0x0000006000017945 */ /* 0x000fe80003800000 */
[----:B------:R3:W-:Y:S01]  /*3a70*/  @!P4 STG.E.U8 desc[UR36][R8.64+0x1], R59 ;  /* 0x0000013b0800c986 */ /* 0x0007e2000c101124 */
[----:B------:R-:W-:Y:S05]  /*3a80*/  @P5 BRA `(.L_x_61) ;  /* 0x00000000000c5947 */ /* 0x000fea0003800000 */
[----:B------:R-:W4:Y:S02]  /*3a90*/  LDG.E.U8 R74, desc[UR36][R20.64+0x8] ;  /* 0x00000824144a7981 */ /* 0x000f24000c1e1100 */
[----:B----4-:R-:W-:-:S05]  /*3aa0*/  PRMT R56, R74, 0x8880, RZ ;  /* 0x000088804a387816 */ /* 0x010fca00000000ff */
[----:B------:R-:W-:-:S07]  /*3ab0*/  IMAD R75, R56, R73, RZ ;  /* 0x00000049384b7224 */ /* 0x000fce00078e02ff */
.L_x_61:
[----:B------:R-:W-:Y:S05]  /*3ac0*/  BSYNC B1 ;  /* 0x0000000000017941 */ /* 0x000fea0003800000 */
.L_x_60:
[C---:B------:R-:W-:Y:S01]  /*3ad0*/  ISETP.LT.OR P4, PT, R3.reuse, 0xa, !P1 ;  /* 0x0000000a0300780c */ /* 0x040fe20004f81670 */
[----:B-1----:R-:W-:Y:S01]  /*3ae0*/  @!P5 IMAD R57, R60, R72, R75 ;  /* 0x000000483c39d224 */ /* 0x002fe200078e024b */
[----:B------:R-:W-:Y:S04]  /*3af0*/  BSSY B1, `(.L_x_62) ;  /* 0x0000007000017945 */ /* 0x000fe80003800000 */
[----:B------:R1:W-:Y:S01]  /*3b00*/  @!P5 STG.E.U8 desc[UR36][R10.64+0x8], R57 ;  /* 0x000008390a00d986 */ /* 0x0003e2000c101124 */
[----:B------:R-:W-:-:S06]  /*3b10*/  ISETP.LT.OR P5, PT, R3, 0x9, !P2 ;  /* 0x000000090300780c */ /* 0x000fcc00057a1670 */
[----:B------:R-:W-:Y:S07]  /*3b20*/  @P4 BRA `(.L_x_63) ;  /* 0x00000000000c4947 */ /* 0x000fee0003800000 */
[----:B------:R-:W4:Y:S02]  /*3b30*/  LDG.E.U8 R74, desc[UR36][R20.64+0x9] ;  /* 0x00000924144a7981 */ /* 0x000f24000c1e1100 */
[----:B----4-:R-:W-:-:S05]  /*3b40*/  PRMT R56, R74, 0x8880, RZ ;  /* 0x000088804a387816 */ /* 0x010fca00000000ff */
[----:B------:R-:W-:-:S07]  /*3b50*/  IMAD R75, R56, R73, RZ ;  /* 0x00000049384b7224 */ /* 0x000fce00078e02ff */
.L_x_63:
[----:B------:R-:W-:Y:S05]  /*3b60*/  BSYNC B1 ;  /* 0x0000000000017941 */ /* 0x000fea0003800000 */
.L_x_62:
[----:B------:R-:W-:Y:S01]  /*3b70*/  @!P4 IMAD R61, R61, R72, R75 ;  /* 0x000000483d3dc224 */ /* 0x000fe200078e024b */
[----:B------:R-:W-:Y:S04]  /*3b80*/  BSSY B1, `(.L_x_64) ;  /* 0x0000006000017945 */ /* 0x000fe80003800000 */
[----:B------:R4:W-:Y:S01]  /*3b90*/  @!P4 STG.E.U8 desc[UR36][R10.64+0x9], R61 ;  /* 0x0000093d0a00c986 */ /* 0x0009e2000c101124 */
[----:B------:R-:W-:Y:S05]  /*3ba0*/  @P5 BRA `(.L_x_65) ;  /* 0x00000000000c5947 */ /* 0x000fea0003800000 */
[----:B------:R-:W5:Y:S02]  /*3bb0*/  LDG.E.U8 R74, desc[UR36][R64.64+0x8] ;  /* 0x00000824404a7981 */ /* 0x000f64000c1e1100 */
[----:B-----5:R-:W-:-:S05]  /*3bc0*/  PRMT R56, R74, 0x8880, RZ ;  /* 0x000088804a387816 */ /* 0x020fca00000000ff */
[----:B------:R-:W-:-:S07]  /*3bd0*/  IMAD R75, R56, R73, RZ ;  /* 0x00000049384b7224 */ /* 0x000fce00078e02ff */
.L_x_65:
[----:B------:R-:W-:Y:S05]  /*3be0*/  BSYNC B1 ;  /* 0x0000000000017941 */ /* 0x000fea0003800000 */
.L_x_64:
[C---:B------:R-:W-:Y:S01]  /*3bf0*/  ISETP.LT.OR P4, PT, R3.reuse, 0xa, !P2 ;  /* 0x0000000a0300780c */ /* 0x040fe20005781670 */
[----:B-1----:R-:W-:Y:S01]  /*3c00*/  @!P5 IMAD R57, R62, R72, R75 ;  /* 0x000000483e39d224 */ /* 0x002fe200078e024b */
[----:B------:R-:W-:Y:S04]  /*3c10*/  BSSY B1, `(.L_x_66) ;  /* 0x0000007000017945 */ /* 0x000fe80003800000 */
[----:B------:R1:W-:Y:S01]  /*3c20*/  @!P5 STG.E.U8 desc[UR36][R8.64+0x8], R57 ;  /* 0x000008390800d986 */ /* 0x0003e2000c101124 */
[----:B------:R-:W-:-:S06]  /*3c30*/  ISETP.LT.OR P5, PT, R3, 0x11, !P3 ;  /* 0x000000110300780c */ /* 0x000fcc0005fa1670 */
[----:B------:R-:W-:Y:S07]  /*3c40*/  @P4 BRA `(.L_x_67) ;  /* 0x00000000000c4947 */ /* 0x000fee0003800000 */
[----:B------:R-:W5:Y:S02]  /*3c50*/  LDG.E.U8 R74, desc[UR36][R64.64+0x9] ;  /* 0x00000924404a7981 */ /* 0x000f64000c1e1100 */
[----:B-----5:R-:W-:-:S05]  /*3c60*/  PRMT R56, R74, 0x8880, RZ ;  /* 0x000088804a387816 */ /* 0x020fca00000000ff */
[----:B------:R-:W-:-:S07]  /*3c70*/  IMAD R75, R56, R73, RZ ;  /* 0x00000049384b7224 */ /* 0x000fce00078e02ff */
.L_x_67:
[----:B------:R-:W-:Y:S05]  /*3c80*/  BSYNC B1 ;  /* 0x0000000000017941 */ /* 0x000fea0003800000 */
.L_x_66:
[----:B------:R-:W-:Y:S01]  /*3c90*/  @!P4 IMAD R63, R63, R72, R75 ;  /* 0x000000483f3fc224 */ /* 0x000fe200078e024b */
[----:B------:R-:W-:Y:S04]  /*3ca0*/  BSSY B1, `(.L_x_68) ;  /* 0x0000006000017945 */ /* 0x000fe80003800000 */
[----:B------:R0:W-:Y:S01]  /*3cb0*/  @!P4 STG.E.U8 desc[UR36][R8.64+0x9], R63 ;  /* 0x0000093f0800c986 */ /* 0x0001e2000c101124 */
[----:B------:R-:W-:Y:S05]  /*3cc0*/  @P5 BRA `(.L_x_69) ;  /* 0x00000000000c5947 */ /* 0x000fea0003800000 */
[----:B------:R-:W5:Y:S02]  /*3cd0*/  LDG.E.U8 R74, desc[UR36][R12.64+0x10] ;  /* 0x000010240c4a7981 */ /* 0x000f64000c1e1100 */
[----:B-----5:R-:W-:-:S05]  /*3ce0*/  PRMT R56, R74, 0x8880, RZ ;  /* 0x000088804a387816 */ /* 0x020fca00000000ff */
[----:B------:R-:W-:-:S07]  /*3cf0*/  IMAD R75, R56, R73, RZ ;  /* 0x00000049384b7224 */ /* 0x000fce00078e02ff */
.L_x_69:
[----:B------:R-:W-:Y:S05]  /*3d00*/  BSYNC B1 ;  /* 0x0000000000017941 */ /* 0x000fea0003800000 */
.L_x_68:
        /* <DEDUP_REMOVED lines=9> */
.L_x_71:
[----:B------:R-:W-:Y:S05]  /*3da0*/  BSYNC B1 ;  /* 0x0000000000017941 */ /* 0x000fea0003800000 */
.L_x_70:
[----:B------:R-:W-:Y:S01]  /*3db0*/  @!P4 IMAD R49, R49, R72, R75 ;  /* 0x000000483131c224 */ /* 0x000fe200078e024b */
[----:B------:R-:W-:Y:S04]  /*3dc0*/  BSSY B1, `(.L_x_72) ;  /* 0x0000006000017945 */ /* 0x000fe80003800000 */
[----:B------:R0:W-:Y:S01]  /*3dd0*/  @!P4 STG.E.U8 desc[UR36][R4.64+0x11], R49 ;  /* 0x000011310400c986 */ /* 0x0001e2000c101124 */
[----:B------:R-:W-:Y:S05]  /*3de0*/  @P5 BRA `(.L_x_73) ;  /* 0x00000000000c5947 */ /* 0x000fea0003800000 */
[----:B------:R-:W5:Y:S02]  /*3df0*/  LDG.E.U8 R74, desc[UR36][R14.64+0x10] ;  /* 0x000010240e4a7981 */ /* 0x000f64000c1e1100 */
[----:B-----5:R-:W-:-:S05]  /*3e00*/  PRMT R48, R74, 0x8880, RZ ;  /* 0x000088804a307816 */ /* 0x020fca00000000ff */
[----:B------:R-:W-:-:S07]  /*3e10*/  IMAD R75, R48, R73, RZ ;  /* 0x00000049304b7224 */ /* 0x000fce00078e02ff */
.L_x_73:
[----:B------:R-:W-:Y:S05]  /*3e20*/  BSYNC B1 ;  /* 0x0000000000017941 */ /* 0x000fea0003800000 */
.L_x_72:
[C---:B------:R-:W-:Y:S01]  /*3e30*/  ISETP.LT.OR P4, PT, R3.reuse, 0x12, !P0 ;  /* 0x000000120300780c */ /* 0x040fe20004781670 */
[----:B0-----:R-:W-:Y:S01]  /*3e40*/  @!P5 IMAD R49, R50, R72, R75 ;  /* 0x000000483231d224 */ /* 0x001fe200078e024b */
[----:B------:R-:W-:Y:S04]  /*3e50*/  BSSY B1, `(.L_x_74) ;  /* 0x0000007000017945 */ /* 0x000fe80003800000 */
[----:B------:R0:W-:Y:S01]  /*3e60*/  @!P5 STG.E.U8 desc[UR36][R6.64+0x10], R49 ;  /* 0x000010310600d986 */ /* 0x0001e2000c101124 */
[----:B------:R-:W-:-:S06]  /*3e70*/  ISETP.LT.OR P5, PT, R3, 0x19, !P3 ;  /* 0x000000190300780c */ /* 0x000fcc0005fa1670 */
[----:B------:R-:W-:Y:S07]  /*3e80*/  @P4 BRA `(.L_x_75) ;  /* 0x00000000000c4947 */ /* 0x000fee0003800000 */
[----:B------:R-:W5:Y:S02]  /*3e90*/  LDG.E.U8 R74, desc[UR36][R14.64+0x11] ;  /* 0x000011240e4a7981 */ /* 0x000f64000c1e1100 */
[----:B-----5:R-:W-:-:S05]  /*3ea0*/  PRMT R48, R74, 0x8880, RZ ;  /* 0x000088804a307816 */ /* 0x020fca00000000ff */
[----:B------:R-:W-:-:S07]  /*3eb0*/  IMAD R75, R48, R73, RZ ;  /* 0x00000049304b7224 */ /* 0x000fce00078e02ff */
.L_x_75:
[----:B------:R-:W-:Y:S05]  /*3ec0*/  BSYNC B1 ;  /* 0x0000000000017941 */ /* 0x000fea0003800000 */
.L_x_74:
[----:B------:R-:W-:Y:S01]  /*3ed0*/  @!P4 IMAD R51, R51, R72, R75 ;  /* 0x000000483333c224 */ /* 0x000fe200078e024b */
[----:B------:R-:W-:Y:S04]  /*3ee0*/  BSSY B1, `(.L_x_76) ;  /* 0x0000006000017945 */ /* 0x000fe80003800000 */
[----:B------:R0:W-:Y:S01]  /*3ef0*/  @!P4 STG.E.U8 desc[UR36][R6.64+0x11], R51 ;  /* 0x000011330600c986 */ /* 0x0001e2000c101124 */
[----:B------:R-:W-:Y:S05]  /*3f00*/  @P5 BRA `(.L_x_77) ;  /* 0x00000000000c5947 */ /* 0x000fea0003800000 */
[----:B------:R-:W5:Y:S02]  /*3f10*/  LDG.E.U8 R74, desc[UR36][R12.64+0x18] ;  /* 0x000018240c4a7981 */ /* 0x000f64000c1e1100 */
[----:B-----5:R-:W-:-:S05]  /*3f20*/  PRMT R48, R74, 0x8880, RZ ;  /* 0x000088804a307816 */ /* 0x020fca00000000ff */
[----:B------:R-:W-:-:S07]  /*3f30*/  IMAD R75, R48, R73, RZ ;  /* 0x00000049304b7224 */ /* 0x000fce00078e02ff */
.L_x_77:
[----:B------:R-:W-:Y:S05]  /*3f40*/  BSYNC B1 ;  /* 0x0000000000017941 */ /* 0x000fea0003800000 */
.L_x_76:
        /* <DEDUP_REMOVED lines=9> */
.L_x_79:
[----:B------:R-:W-:Y:S05]  /*3fe0*/  BSYNC B1 ;  /* 0x0000000000017941 */ /* 0x000fea0003800000 */
.L_x_78:
[----:B------:R-:W-:Y:S01]  /*3ff0*/  @!P4 IMAD R53, R53, R72, R75 ;  /* 0x000000483535c224 */ /* 0x000fe200078e024b */
[----:B------:R-:W-:Y:S04]  /*4000*/  BSSY B1, `(.L_x_80) ;  /* 0x0000006000017945 */ /* 0x000fe80003800000 */
[----:B------:R0:W-:Y:S01]  /*4010*/  @!P4 STG.E.U8 desc[UR36][R4.64+0x19], R53 ;  /* 0x000019350400c986 */ /* 0x0001e2000c101124 */
[----:B------:R-:W-:Y:S05]  /*4020*/  @P5 BRA `(.L_x_81) ;  /* 0x00000000000c5947 */ /* 0x000fea0003800000 */
[----:B------:R-:W5:Y:S02]  /*4030*/  LDG.E.U8 R74, desc[UR36][R14.64+0x18] ;  /* 0x000018240e4a7981 */ /* 0x000f64000c1e1100 */
[----:B-----5:R-:W-:-:S05]  /*4040*/  PRMT R48, R74, 0x8880, RZ ;  /* 0x000088804a307816 */ /* 0x020fca00000000ff */
[----:B------:R-:W-:-:S07]  /*4050*/  IMAD R75, R48, R73, RZ ;  /* 0x00000049304b7224 */ /* 0x000fce00078e02ff */
.L_x_81:
[----:B------:R-:W-:Y:S05]  /*4060*/  BSYNC B1 ;  /* 0x0000000000017941 */ /* 0x000fea0003800000 */
.L_x_80:
        /* <DEDUP_REMOVED lines=9> */
.L_x_83:
[----:B------:R-:W-:Y:S05]  /*4100*/  BSYNC B1 ;  /* 0x0000000000017941 */ /* 0x000fea0003800000 */
.L_x_82:
[----:B------:R-:W-:Y:S01]  /*4110*/  @!P4 IMAD R55, R55, R72, R75 ;  /* 0x000000483737c224 */ /* 0x000fe200078e024b */
[----:B------:R-:W-:Y:S04]  /*4120*/  BSSY B1, `(.L_x_84) ;  /* 0x0000006000017945 */ /* 0x000fe80003800000 */
[----:B------:R0:W-:Y:S01]  /*4130*/  @!P4 STG.E.U8 desc[UR36][R6.64+0x19], R55 ;  /* 0x000019370600c986 */ /* 0x0001e2000c101124 */
[----:B------:R-:W-:Y:S05]  /*4140*/  @P5 BRA `(.L_x_85) ;  /* 0x00000000000c5947 */ /* 0x000fea0003800000 */
[----:B------:R-:W5:Y:S02]  /*4150*/  LDG.E.U8 R74, desc[UR36][R20.64+0x10] ;  /* 0x00001024144a7981 */ /* 0x000f64000c1e1100 */
[----:B-----5:R-:W-:-:S05]  /*4160*/  PRMT R48, R74, 0x8880, RZ ;  /* 0x000088804a307816 */ /* 0x020fca00000000ff */
[----:B------:R-:W-:-:S07]  /*4170*/  IMAD R75, R48, R73, RZ ;  /* 0x00000049304b7224 */ /* 0x000fce00078e02ff */
.L_x_85:
[----:B------:R-:W-:Y:S05]  /*4180*/  BSYNC B1 ;  /* 0x0000000000017941 */ /* 0x000fea0003800000 */
.L_x_84:
        /* <DEDUP_REMOVED lines=9> */
.L_x_87:
[----:B------:R-:W-:Y:S05]  /*4220*/  BSYNC B1 ;  /* 0x0000000000017941 */ /* 0x000fea0003800000 */
.L_x_86:
[----:B------:R-:W-:Y:S01]  /*4230*/  @!P4 IMAD R41, R41, R72, R75 ;  /* 0x000000482929c224 */ /* 0x000fe200078e024b */
[----:B------:R-:W-:Y:S04]  /*4240*/  BSSY B1, `(.L_x_88) ;  /* 0x0000006000017945 */ /* 0x000fe80003800000 */
[----:B------:R0:W-:Y:S01]  /*4250*/  @!P4 STG.E.U8 desc[UR36][R10.64+0x11], R41 ;  /* 0x000011290a00c986 */ /* 0x0001e2000c101124 */
[----:B------:R-:W-:Y:S05]  /*4260*/  @P5 BRA `(.L_x_89) ;  /* 0x00000000000c5947 */ /* 0x000fea0003800000 */
[----:B------:R-:W5:Y:S02]  /*4270*/  LDG.E.U8 R74, desc[UR36][R64.64+0x10] ;  /* 0x00001024404a7981 */ /* 0x000f64000c1e1100 */
[----:B-----5:R-:W-:-:S05]  /*4280*/  PRMT R40, R74, 0x8880, RZ ;  /* 0x000088804a287816 */ /* 0x020fca00000000ff */
[----:B------:R-:W-:-:S07]  /*4290*/  IMAD R75, R40, R73, RZ ;  /* 0x00000049284b7224 */ /* 0x000fce00078e02ff */
.L_x_89:
[----:B------:R-:W-:Y:S05]  /*42a0*/  BSYNC B1 ;  /* 0x0000000000017941 */ /* 0x000fea0003800000 */
.L_x_88:
        /* <DEDUP_REMOVED lines=9> */
.L_x_91:
[----:B------:R-:W-:Y:S05]  /*4340*/  BSYNC B1 ;  /* 0x0000000000017941 */ /* 0x000fea0003800000 */
.L_x_90:
[----:B------:R-:W-:Y:S01]  /*4350*/  @!P4 IMAD R43, R43, R72, R75 ;  /* 0x000000482b2bc224 */ /* 0x000fe200078e024b */
[----:B------:R-:W-:Y:S04]  /*4360*/  BSSY B1, `(.L_x_92) ;  /* 0x0000006000017945 */ /* 0x000fe80003800000 */
[----:B------:R0:W-:Y:S01]  /*4370*/  @!P4 STG.E.U8 desc[UR36][R8.64+0x11], R43 ;  /* 0x0000112b0800c986 */ /* 0x0001e2000c101124 */
[----:B------:R-:W-:Y:S05]  /*4380*/  @P5 BRA `(.L_x_93) ;  /* 0x00000000000c5947 */ /* 0x000fea0003800000 */
[----:B------:R-:W5:Y:S02]  /*4390*/  LDG.E.U8 R74, desc[UR36][R20.64+0x18] ;  /* 0x00001824144a7981 */ /* 0x000f64000c1e1100 */
[----:B-----5:R-:W-:-:S05]  /*43a0*/  PRMT R40, R74, 0x8880, RZ ;  /* 0x000088804a287816 */ /* 0x020fca00000000ff */
[----:B------:R-:W-:-:S07]  /*43b0*/  IMAD R75, R40, R73, RZ ;  /* 0x00000049284b7224 */ /* 0x000fce00078e02ff */
.L_x_93:
[----:B------:R-:W-:Y:S05]  /*43c0*/  BSYNC B1 ;  /* 0x0000000000017941 */ /* 0x000fea0003800000 */
.L_x_92:
        /* <DEDUP_REMOVED lines=9> */
.L_x_95:
[----:B------:R-:W-:Y:S05]  /*4460*/  BSYNC B1 ;  /* 0x0000000000017941 */ /* 0x000fea0003800000 */
.L_x_94:
[----:B------:R-:W-:Y:S01]  /*4470*/  @!P4 IMAD R45, R45, R72, R75 ;  /* 0x000000482d2dc224 */ /* 0x000fe200078e024b */
[----:B------:R-:W-:Y:S04]  /*4480*/  BSSY B1, `(.L_x_96) ;  /* 0x0000006000017945 */ /* 0x000fe80003800000 */
[----:B------:R0:W-:Y:S01]  /*4490*/  @!P4 STG.E.U8 desc[UR36][R10.64+0x19], R45 ;  /* 0x0000192d0a00c986 */ /* 0x0001e2000c101124 */
[----:B------:R-:W-:Y:S05]  /*44a0*/  @P5 BRA `(.L_x_97) ;  /* 0x00000000000c5947 */ /* 0x000fea0003800000 */
[----:B------:R-:W5:Y:S02]  /*44b0*/  LDG.E.U8 R74, desc[UR36][R64.64+0x18] ;  /* 0x00001824404a7981 */ /* 0x000f64000c1e1100 */
[----:B-----5:R-:W-:-:S05]  /*44c0*/  PRMT R40, R74, 0x8880, RZ ;  /* 0x000088804a287816 */ /* 0x020fca00000000ff */
[----:B------:R-:W-:-:S07]  /*44d0*/  IMAD R75, R40, R73, RZ ;  /* 0x00000049284b7224 */ /* 0x000fce00078e02ff */
.L_x_97:
[----:B------:R-:W-:Y:S05]  /*44e0*/  BSYNC B1 ;  /* 0x0000000000017941 */ /* 0x000fea0003800000 */
.L_x_96:
        /* <DEDUP_REMOVED lines=9> */
.L_x_99:
[----:B------:R-:W-:Y:S05]  /*4580*/  BSYNC B1 ;  /* 0x0000000000017941 */ /* 0x000fea0003800000 */
.L_x_98:
[----:B------:R-:W-:Y:S01]  /*4590*/  @!P4 IMAD R47, R47, R72, R75 ;  /* 0x000000482f2fc224 */ /* 0x000fe200078e024b */
[----:B------:R-:W-:Y:S04]  /*45a0*/  BSSY B1, `(.L_x_100) ;  /* 0x0000006000017945 */ /* 0x000fe80003800000 */
[----:B------:R0:W-:Y:S01]  /*45b0*/  @!P4 STG.E.U8 desc[UR36][R8.64+0x19], R47 ;  /* 0x0000192f0800c986 */ /* 0x0001e2000c101124 */
[----:B------:R-:W-:Y:S05]  /*45c0*/  @P5 BRA `(.L_x_101) ;  /* 0x00000000000c5947 */ /* 0x000fea0003800000 */
[----:B------:R-:W5:Y:S02]  /*45d0*/  LDG.E.U8 R74, desc[UR36][R12.64+0x20] ;  /* 0x000020240c4a7981 */ /* 0x000f64000c1e1100 */
[----:B-----5:R-:W-:-:S05]  /*45e0*/  PRMT R40, R74, 0x8880, RZ ;  /* 0x000088804a287816 */ /* 0x020fca00000000ff */
[----:B------:R-:W-:-:S07]  /*45f0*/  IMAD R75, R40, R73, RZ ;  /* 0x00000049284b7224 */ /* 0x000fce00078e02ff */
.L_x_101:
[----:B------:R-:W-:Y:S05]  /*4600*/  BSYNC B1 ;  /* 0x0000000000017941 */ /* 0x000fea0003800000 */
.L_x_100:
        /* <DEDUP_REMOVED lines=9> */
.L_x_103:
[----:B------:R-:W-:Y:S05]  /*46a0*/  BSYNC B1 ;  /* 0x0000000000017941 */ /* 0x000fea0003800000 */
.L_x_102:
[----:B------:R-:W-:Y:S01]  /*46b0*/  @!P4 IMAD R33, R33, R72, R75 ;  /* 0x000000482121c224 */ /* 0x000fe200078e024b */
[----:B------:R-:W-:Y:S04]  /*46c0*/  BSSY B1, `(.L_x_104) ;  /* 0x0000006000017945 */ /* 0x000fe80003800000 */
[----:B------:R0:W-:Y:S01]  /*46d0*/  @!P4 STG.E.U8 desc[UR36][R4.64+0x21], R33 ;  /* 0x000021210400c986 */ /* 0x0001e2000c101124 */
[----:B------:R-:W-:Y:S05]  /*46e0*/  @P5 BRA `(.L_x_105) ;  /* 0x00000000000c5947 */ /* 0x000fea0003800000 */
[----:B------:R-:W5:Y:S02]  /*46f0*/  LDG.E.U8 R74, desc[UR36][R14.64+0x20] ;  /* 0x000020240e4a7981 */ /* 0x000f64000c1e1100 */
[----:B-----5:R-:W-:-:S05]  /*4700*/  PRMT R32, R74, 0x8880, RZ ;  /* 0x000088804a207816 */ /* 0x020fca00000000ff */
[----:B------:R-:W-:-:S07]  /*4710*/  IMAD R75, R32, R73, RZ ;  /* 0x00000049204b7224 */ /* 0x000fce00078e02ff */
.L_x_105:
[----:B------:R-:W-:Y:S05]  /*4720*/  BSYNC B1 ;  /* 0x0000000000017941 */ /* 0x000fea0003800000 */
.L_x_104:
[C---:B------:R-:W-:Y:S01]  /*4730*/  ISETP.LT.OR P4, PT, R3.reuse, 0x22, !P0 ;  /* 0x000000220300780c */ /* 0x040fe20004781670 */
[----:B0-----:R-:W-:Y:S01]  /*4740*/  @!P5 IMAD R33, R34, R72, R75 ;  /* 0x000000482221d224 */ /* 0x001fe200078e024b */
[----:B------:R-:W-:Y:S04]  /*4750*/  BSSY B1, `(.L_x_106) ;  /* 0x0000008000017945 */ /* 0x000fe80003800000 */
[----:B------:R0:W-:Y:S01]  /*4760*/  @!P5 STG.E.U8 desc[UR36][R6.64+0x20], R33 ;  /* 0x000020210600d986 */ /* 0x0001e2000c101124 */
[C---:B------:R-:W-:Y:S02]  /*4770*/  ISETP.LT.OR P5, PT, R3.reuse, 0x29, !P3 ;  /* 0x000000290300780c */ /* 0x040fe40005fa1670 */
[----:B------:R-:W-:-:S04]  /*4780*/  ISETP.LT.OR P3, PT, R3, 0x2a, !P3 ;  /* 0x0000002a0300780c */ /* 0x000fc80005f61670 */
[----:B------:R-:W-:Y:S09]  /*4790*/  @P4 BRA `(.L_x_107) ;  /* 0x00000000000c4947 */ /* 0x000ff20003800000 */
[----:B------:R-:W5:Y:S02]  /*47a0*/  LDG.E.U8 R74, desc[UR36][R14.64+0x21] ;  /* 0x000021240e4a7981 */ /* 0x000f64000c1e1100 */
[----:B-----5:R-:W-:-:S05]  /*47b0*/  PRMT R32, R74, 0x8880, RZ ;  /* 0x000088804a207816 */ /* 0x020fca00000000ff */
[----:B------:R-:W-:-:S07]  /*47c0*/  IMAD R75, R32, R73, RZ ;  /* 0x00000049204b7224 */ /* 0x000fce00078e02ff */
.L_x_107:
[----:B------:R-:W-:Y:S05]  /*47d0*/  BSYNC B1 ;  /* 0x0000000000017941 */ /* 0x000fea0003800000 */
.L_x_106:
[----:B------:R-:W-:Y:S01]  /*47e0*/  @!P4 IMAD R35, R35, R72, R75 ;  /* 0x000000482323c224 */ /* 0x000fe200078e024b */
[----:B------:R-:W-:Y:S04]  /*47f0*/  BSSY B1, `(.L_x_108) ;  /* 0x0000006000017945 */ /* 0x000fe80003800000 */
[----:B------:R0:W-:Y:S01]  /*4800*/  @!P4 STG.E.U8 desc[UR36][R6.64+0x21], R35 ;  /* 0x000021230600c986 */ /* 0x0001e2000c101124 */
[----:B------:R-:W-:Y:S05]  /*4810*/  @P5 BRA `(.L_x_109) ;  /* 0x00000000000c5947 */ /* 0x000fea0003800000 */
[----:B------:R-:W5:Y:S02]  /*4820*/  LDG.E.U8 R74, desc[UR36][R12.64+0x28] ;  /* 0x000028240c4a7981 */ /* 0x000f64000c1e1100 */
[----:B-----5:R-:W-:-:S05]  /*4830*/  PRMT R32, R74, 0x8880, RZ ;  /* 0x000088804a207816 */ /* 0x020fca00000000ff */
[----:B------:R-:W-:-:S07]  /*4840*/  IMAD R75, R32, R73, RZ ;  /* 0x00000049204b7224 */ /* 0x000fce00078e02ff */
.L_x_109:
[----:B------:R-:W-:Y:S05]  /*4850*/  BSYNC B1 ;  /* 0x0000000000017941 */ /* 0x000fea0003800000 */
.L_x_108:
[----:B0-----:R-:W-:Y:S01]  /*4860*/  @!P5 IMAD R33, R36, R72, R75 ;  /* 0x000000482421d224 */ /* 0x001fe200078e024b */
[----:B------:R-:W-:Y:S04]  /*4870*/  BSSY B1, `(.L_x_110) ;  /* 0x0000006000017945 */ /* 0x000fe80003800000 */
[----:B------:R0:W-:Y:S01]  /*4880*/  @!P5 STG.E.U8 desc[UR36][R4.64+0x28], R33 ;  /* 0x000028210400d986 */ /* 0x0001e2000c101124 */
[----:B------:R-:W-:Y:S05]  /*4890*/  @P3 BRA `(.L_x_111) ;  /* 0x00000000000c3947 */ /* 0x000fea0003800000 */
[----:B------:R-:W5:Y:S02]  /*48a0*/  LDG.E.U8 R74, desc[UR36][R12.64+0x29] ;  /* 0x000029240c4a7981 */ /* 0x000f64000c1e1100 */
[----:B-----5:R-:W-:-:S05]  /*48b0*/  PRMT R32, R74, 0x8880, RZ ;  /* 0x000088804a207816 */ /* 0x020fca00000000ff */
[----:B------:R-:W-:-:S07]  /*48c0*/  IMAD R75, R32, R73, RZ ;  /* 0x00000049204b7224 */ /* 0x000fce00078e02ff */
.L_x_111:
[----:B------:R-:W-:Y:S05]  /*48d0*/  BSYNC B1 ;  /* 0x0000000000017941 */ /* 0x000fea0003800000 */
.L_x_110:
[----:B------:R-:W-:Y:S01]  /*48e0*/  ISETP.LT.OR P4, PT, R3, 0x29, !P0 ;  /* 0x000000290300780c */ /* 0x000fe20004781670 */
[----:B------:R-:W-:Y:S01]  /*48f0*/  @!P3 IMAD R37, R37, R72, R75 ;  /* 0x000000482525b224 */ /* 0x000fe200078e024b */
[----:B------:R-:W-:Y:S01]  /*4900*/  BSSY B1, `(.L_x_112) ;  /* 0x0000009000017945 */ /* 0x000fe20003800000 */
[C---:B------:R-:W-:Y:S02]  /*4910*/  ISETP.LT.OR P0, PT, R3.reuse, 0x2a, !P0 ;  /* 0x0000002a0300780c */ /* 0x040fe40004701670 */
[C---:B------:R-:W-:Y:S01]  /*4920*/  ISETP.LT.OR P5, PT, R3.reuse, 0x21, !P1 ;  /* 0x000000210300780c */ /* 0x040fe20004fa1670 */
[----:B------:R0:W-:Y:S01]  /*4930*/  @!P3 STG.E.U8 desc[UR36][R4.64+0x29], R37 ;  /* 0x000029250400b986 */ /* 0x0001e2000c101124 */
[----:B------:R-:W-:-:S06]  /*4940*/  ISETP.LT.OR P3, PT, R3, 0x22, !P1 ;  /* 0x000000220300780c */ /* 0x000fcc0004f61670 */
[----:B------:R-:W-:Y:S07]  /*4950*/  @P4 BRA `(.L_x_113) ;  /* 0x00000000000c4947 */ /* 0x000fee0003800000 */
[----:B------:R-:W0:Y:S02]  /*4960*/  LDG.E.U8 R74, desc[UR36][R14.64+0x28] ;  /* 0x000028240e4a7981 */ /* 0x000e24000c1e1100 */
[----:B01----:R-:W-:-:S05]  /*4970*/  PRMT R4, R74, 0x8880, RZ ;  /* 0x000088804a047816 */ /* 0x003fca00000000ff */
[----:B------:R-:W-:-:S07]  /*4980*/  IMAD R75, R4, R73, RZ ;  /* 0x00000049044b7224 */ /* 0x000fce00078e02ff */
.L_x_113:
[----:B------:R-:W-:Y:S05]  /*4990*/  BSYNC B1 ;  /* 0x0000000000017941 */ /* 0x000fea0003800000 */
.L_x_112:
[----:B01----:R-:W-:Y:S01]  /*49a0*/  @!P4 IMAD R5, R38, R72, R75 ;  /* 0x000000482605c224 */ /* 0x003fe200078e024b */
[----:B------:R-:W-:Y:S04]  /*49b0*/  BSSY B1, `(.L_x_114) ;  /* 0x0000006000017945 */ /* 0x000fe80003800000 */
[----:B------:R0:W-:Y:S01]  /*49c0*/  @!P4 STG.E.U8 desc[UR36][R6.64+0x28], R5 ;  /* 0x000028050600c986 */ /* 0x0001e2000c101124 */
[----:B------:R-:W-:Y:S05]  /*49d0*/  @P0 BRA `(.L_x_115) ;  /* 0x00000000000c0947 */ /* 0x000fea0003800000 */
[----:B------:R-:W5:Y:S02]  /*49e0*/  LDG.E.U8 R74, desc[UR36][R14.64+0x29] ;  /* 0x000029240e4a7981 */ /* 0x000f64000c1e1100 */
[----:B-----5:R-:W-:-:S05]  /*49f0*/  PRMT R4, R74, 0x8880, RZ ;  /* 0x000088804a047816 */ /* 0x020fca00000000ff */
[----:B------:R-:W-:-:S07]  /*4a00*/  IMAD R75, R4, R73, RZ ;  /* 0x00000049044b7224 */ /* 0x000fce00078e02ff */
.L_x_115:
[----:B------:R-:W-:Y:S05]  /*4a10*/  BSYNC B1 ;  /* 0x0000000000017941 */ /* 0x000fea0003800000 */
.L_x_114:
[----:B------:R-:W-:Y:S01]  /*4a20*/  @!P0 IMAD R39, R39, R72, R75 ;  /* 0x0000004827278224 */ /* 0x000fe200078e024b */
[----:B------:R-:W-:Y:S04]  /*4a30*/  BSSY B1, `(.L_x_116) ;  /* 0x0000006000017945 */ /* 0x000fe80003800000 */
[----:B------:R1:W-:Y:S01]  /*4a40*/  @!P0 STG.E.U8 desc[UR36][R6.64+0x29], R39 ;  /* 0x0000292706008986 */ /* 0x0003e2000c101124 */
[----:B------:R-:W-:Y:S05]  /*4a50*/  @P5 BRA `(.L_x_117) ;  /* 0x00000000000c5947 */ /* 0x000fea0003800000 */
[----:B------:R-:W5:Y:S02]  /*4a60*/  LDG.E.U8 R74, desc[UR36][R20.64+0x20] ;  /* 0x00002024144a7981 */ /* 0x000f64000c1e1100 */
[----:B-----5:R-:W-:-:S05]  /*4a70*/  PRMT R4, R74, 0x8880, RZ ;  /* 0x000088804a047816 */ /* 0x020fca00000000ff */
[----:B------:R-:W-:-:S07]  /*4a80*/  IMAD R75, R4, R73, RZ ;  /* 0x00000049044b7224 */ /* 0x000fce00078e02ff */
.L_x_117:
[----:B------:R-:W-:Y:S05]  /*4a90*/  BSYNC B1 ;  /* 0x0000000000017941 */ /* 0x000fea0003800000 */
.L_x_116:
[----:B0-----:R-:W-:Y:S01]  /*4aa0*/  @!P5 IMAD R5, R24, R72, R75 ;  /* 0x000000481805d224 */ /* 0x001fe200078e024b */
[----:B------:R-:W-:Y:S04]  /*4ab0*/  BSSY B1, `(.L_x_118) ;  /* 0x0000006000017945 */ /* 0x000fe80003800000 */
[----:B------:R0:W-:Y:S01]  /*4ac0*/  @!P5 STG.E.U8 desc[UR36][R10.64+0x20], R5 ;  /* 0x000020050a00d986 */ /* 0x0001e2000c101124 */
[----:B------:R-:W-:Y:S05]  /*4ad0*/  @P3 BRA `(.L_x_119) ;  /* 0x00000000000c3947 */ /* 0x000fea0003800000 */
[----:B------:R-:W5:Y:S02]  /*4ae0*/  LDG.E.U8 R74, desc[UR36][R20.64+0x21] ;  /* 0x00002124144a7981 */ /* 0x000f64000c1e1100 */
[----:B-----5:R-:W-:-:S05]  /*4af0*/  PRMT R4, R74, 0x8880, RZ ;  /* 0x000088804a047816 */ /* 0x020fca00000000ff */
[----:B------:R-:W-:-:S07]  /*4b00*/  IMAD R75, R4, R73, RZ ;  /* 0x00000049044b7224 */ /* 0x000fce00078e02ff */
.L_x_119:
[----:B------:R-:W-:Y:S05]  /*4b10*/  BSYNC B1 ;  /* 0x0000000000017941 */ /* 0x000fea0003800000 */
.L_x_118:
[----:B------:R-:W-:Y:S01]  /*4b20*/  ISETP.LT.OR P4, PT, R3, 0x21, !P2 ;  /* 0x000000210300780c */ /* 0x000fe20005781670 */
[----:B------:R-:W-:Y:S01]  /*4b30*/  @!P3 IMAD R25, R25, R72, R75 ;  /* 0x000000481919b224 */ /* 0x000fe200078e024b */
[----:B------:R-:W-:Y:S01]  /*4b40*/  BSSY B1, `(.L_x_120) ;  /* 0x000000a000017945 */ /* 0x000fe20003800000 */
[C---:B------:R-:W-:Y:S02]  /*4b50*/  ISETP.LT.OR P0, PT, R3.reuse, 0x22, !P2 ;  /* 0x000000220300780c */ /* 0x040fe40005701670 */
[C---:B------:R-:W-:Y:S01]  /*4b60*/  ISETP.LT.OR P5, PT, R3.reuse, 0x29, !P2 ;  /* 0x000000290300780c */ /* 0x040fe200057a1670 */
[----:B------:R0:W-:Y:S01]  /*4b70*/  @!P3 STG.E.U8 desc[UR36][R10.64+0x21], R25 ;  /* 0x000021190a00b986 */ /* 0x0001e2000c101124 */
[C---:B------:R-:W-:Y:S02]  /*4b80*/  ISETP.LT.OR P3, PT, R3.reuse, 0x29, !P1 ;  /* 0x000000290300780c */ /* 0x040fe40004f61670 */
[----:B------:R-:W-:-:S04]  /*4b90*/  ISETP.LT.OR P1, PT, R3, 0x2a, !P1 ;  /* 0x0000002a0300780c */ /* 0x000fc80004f21670 */
[----:B------:R-:W-:Y:S09]  /*4ba0*/  @P4 BRA `(.L_x_121) ;  /* 0x00000000000c4947 */ /* 0x000ff20003800000 */
[----:B------:R-:W5:Y:S02]  /*4bb0*/  LDG.E.U8 R74, desc[UR36][R64.64+0x20] ;  /* 0x00002024404a7981 */ /* 0x000f64000c1e1100 */
[----:B-----5:R-:W-:-:S05]  /*4bc0*/  PRMT R4, R74, 0x8880, RZ ;  /* 0x000088804a047816 */ /* 0x020fca00000000ff */
[----:B------:R-:W-:-:S07]  /*4bd0*/  IMAD R75, R4, R73, RZ ;  /* 0x00000049044b7224 */ /* 0x000fce00078e02ff */
.L_x_121:
[----:B------:R-:W-:Y:S05]  /*4be0*/  BSYNC B1 ;  /* 0x0000000000017941 */ /* 0x000fea0003800000 */
.L_x_120:
[----:B0-----:R-:W-:Y:S01]  /*4bf0*/  @!P4 IMAD R5, R26, R72, R75 ;  /* 0x000000481a05c224 */ /* 0x001fe200078e024b */
[----:B------:R-:W-:Y:S04]  /*4c00*/  BSSY B1, `(.L_x_122) ;  /* 0x0000006000017945 */ /* 0x000fe80003800000 */
[----:B------:R0:W-:Y:S01]  /*4c10*/  @!P4 STG.E.U8 desc[UR36][R8.64+0x20], R5 ;  /* 0x000020050800c986 */ /* 0x0001e2000c101124 */
[----:B------:R-:W-:Y:S05]  /*4c20*/  @P0 BRA `(.L_x_123) ;  /* 0x00000000000c0947 */ /* 0x000fea0003800000 */
[----:B------:R-:W5:Y:S02]  /*4c30*/  LDG.E.U8 R74, desc[UR36][R64.64+0x21] ;  /* 0x00002124404a7981 */ /* 0x000f64000c1e1100 */
[----:B-----5:R-:W-:-:S05]  /*4c40*/  PRMT R4, R74, 0x8880, RZ ;  /* 0x000088804a047816 */ /* 0x020fca00000000ff */
[----:B------:R-:W-:-:S07]  /*4c50*/  IMAD R75, R4, R73, RZ ;  /* 0x00000049044b7224 */ /* 0x000fce00078e02ff */
.L_x_123:
[----:B------:R-:W-:Y:S05]  /*4c60*/  BSYNC B1 ;  /* 0x0000000000017941 */ /* 0x000fea0003800000 */
.L_x_122:
[----:B------:R-:W-:Y:S01]  /*4c70*/  @!P0 IMAD R27, R27, R72, R75 ;  /* 0x000000481b1b8224 */ /* 0x000fe200078e024b */
[----:B------:R-:W-:Y:S04]  /*4c80*/  BSSY B1, `(.L_x_124) ;  /* 0x0000006000017945 */ /* 0x000fe80003800000 */
[----:B------:R0:W-:Y:S01]  /*4c90*/  @!P0 STG.E.U8 desc[UR36][R8.64+0x21], R27 ;  /* 0x0000211b08008986 */ /* 0x0001e2000c101124 */
[----:B------:R-:W-:Y:S05]  /*4ca0*/  @P3 BRA `(.L_x_125) ;  /* 0x00000000000c3947 */ /* 0x000fea0003800000 */
[----:B------:R-:W5:Y:S02]  /*4cb0*/  LDG.E.U8 R74, desc[UR36][R20.64+0x28] ;  /* 0x00002824144a7981 */ /* 0x000f64000c1e1100 */
[----:B-----5:R-:W-:-:S05]  /*4cc0*/  PRMT R4, R74, 0x8880, RZ ;  /* 0x000088804a047816 */ /* 0x020fca00000000ff */
[----:B------:R-:W-:-:S07]  /*4cd0*/  IMAD R75, R4, R73, RZ ;  /* 0x00000049044b7224 */ /* 0x000fce00078e02ff */
.L_x_125:
[----:B------:R-:W-:Y:S05]  /*4ce0*/  BSYNC B1 ;  /* 0x0000000000017941 */ /* 0x000fea0003800000 */
.L_x_124:
[----:B0-----:R-:W-:Y:S01]  /*4cf0*/  @!P3 IMAD R5, R28, R72, R75 ;  /* 0x000000481c05b224 */ /* 0x001fe200078e024b */
[----:B------:R-:W-:Y:S04]  /*4d00*/  BSSY B1, `(.L_x_126) ;  /* 0x0000006000017945 */ /* 0x000fe80003800000 */
[----:B------:R0:W-:Y:S01]  /*4d10*/  @!P3 STG.E.U8 desc[UR36][R10.64+0x28], R5 ;  /* 0x000028050a00b986 */ /* 0x0001e2000c101124 */
[----:B------:R-:W-:Y:S05]  /*4d20*/  @P1 BRA `(.L_x_127) ;  /* 0x00000000000c1947 */ /* 0x000fea0003800000 */
[----:B------:R-:W5:Y:S02]  /*4d30*/  LDG.E.U8 R74, desc[UR36][R20.64+0x29] ;  /* 0x00002924144a7981 */ /* 0x000f64000c1e1100 */
[----:B-----5:R-:W-:-:S05]  /*4d40*/  PRMT R4, R74, 0x8880, RZ ;  /* 0x000088804a047816 */ /* 0x020fca00000000ff */
[----:B------:R-:W-:-:S07]  /*4d50*/  IMAD R75, R4, R73, RZ ;  /* 0x00000049044b7224 */ /* 0x000fce00078e02ff */
.L_x_127:
[----:B------:R-:W-:Y:S05]  /*4d60*/  BSYNC B1 ;  /* 0x0000000000017941 */ /* 0x000fea0003800000 */
.L_x_126:
[----:B------:R-:W-:Y:S01]  /*4d70*/  @!P1 IMAD R29, R29, R72, R75 ;  /* 0x000000481d1d9224 */ /* 0x000fe200078e024b */
[----:B------:R-:W-:Y:S04]  /*4d80*/  BSSY B1, `(.L_x_128) ;  /* 0x0000006000017945 */ /* 0x000fe80003800000 */
[----:B------:R0:W-:Y:S01]  /*4d90*/  @!P1 STG.E.U8 desc[UR36][R10.64+0x29], R29 ;  /* 0x0000291d0a009986 */ /* 0x0001e2000c101124 */
[----:B------:R-:W-:Y:S05]  /*4da0*/  @P5 BRA `(.L_x_129) ;  /* 0x00000000000c5947 */ /* 0x000fea0003800000 */
[----:B------:R-:W5:Y:S02]  /*4db0*/  LDG.E.U8 R74, desc[UR36][R64.64+0x28] ;  /* 0x00002824404a7981 */ /* 0x000f64000c1e1100 */
[----:B-----5:R-:W-:-:S05]  /*4dc0*/  PRMT R4, R74, 0x8880, RZ ;  /* 0x000088804a047816 */ /* 0x020fca00000000ff */
[----:B------:R-:W-:-:S07]  /*4dd0*/  IMAD R75, R4, R73, RZ ;  /* 0x00000049044b7224 */ /* 0x000fce00078e02ff */
.L_x_129:
[----:B------:R-:W-:Y:S05]  /*4de0*/  BSYNC B1 ;  /* 0x0000000000017941 */ /* 0x000fea0003800000 */
.L_x_128:
[----:B0-----:R-:W-:Y:S01]  /*4df0*/  @!P5 IMAD R5, R30, R72, R75 ;  /* 0x000000481e05d224 */ /* 0x001fe200078e024b */
[----:B------:R-:W-:Y:S01]  /*4e00*/  ISETP.LT.OR P2, PT, R3, 0x2a, !P2 ;  /* 0x0000002a0300780c */ /* 0x000fe20005741670 */
[----:B------:R-:W-:Y:S03]  /*4e10*/  BSSY B1, `(.L_x_130) ;  /* 0x0000006000017945 */ /* 0x000fe60003800000 */
[----:B------:R0:W-:Y:S09]  /*4e20*/  @!P5 STG.E.U8 desc[UR36][R8.64+0x28], R5 ;  /* 0x000028050800d986 */ /* 0x0001f2000c101124 */
[----:B------:R-:W-:Y:S05]  /*4e30*/  @P2 BRA `(.L_x_131) ;  /* 0x00000000000c2947 */ /* 0x000fea0003800000 */
[----:B------:R-:W5:Y:S02]  /*4e40*/  LDG.E.U8 R74, desc[UR36][R64.64+0x29] ;  /* 0x00002924404a7981 */ /* 0x000f64000c1e1100 */
[----:B-----5:R-:W-:-:S05]  /*4e50*/  PRMT R4, R74, 0x8880, RZ ;  /* 0x000088804a047816 */ /* 0x020fca00000000ff */
[----:B------:R-:W-:-:S07]  /*4e60*/  IMAD R75, R4, R73, RZ ;  /* 0x00000049044b7224 */ /* 0x000fce00078e02ff */
.L_x_131:
[----:B------:R-:W-:Y:S05]  /*4e70*/  BSYNC B1 ;  /* 0x0000000000017941 */ /* 0x000fea0003800000 */
.L_x_130:
[----:B------:R-:W-:Y:S01]  /*4e80*/  IMAD R31, R31, R72, R75 ;  /* 0x000000481f1f7224 */ /* 0x000fe200078e024b */
[----:B------:R-:W-:Y:S06]  /*4e90*/  @P2 BRA `(.L_x_132) ;  /* 0x0000000800582947 */ /* 0x000fec0003800000 */
[----:B------:R0:W-:Y:S01]  /*4ea0*/  STG.E.U8 desc[UR36][R8.64+0x29], R31 ;  /* 0x0000291f08007986 */ /* 0x0001e2000c101124 */
[----:B------:R-:W-:Y:S05]  /*4eb0*/  BRA `(.L_x_132) ;  /* 0x0000000800507947 */ /* 0x000fea0003800000 */
.L_x_35:
[C---:B------:R-:W-:Y:S02]  /*4ec0*/  ISETP.GE.AND P2, PT, R82.reuse, 0x1, PT ;  /* 0x000000015200780c */ /* 0x040fe40003f46270 */
[----:B------:R-:W-:Y:S02]  /*4ed0*/  ISETP.GE.AND P3, PT, R82, 0x9, PT ;  /* 0x000000095200780c */ /* 0x000fe40003f66270 */
[C---:B------:R-:W-:Y:S02]  /*4ee0*/  ISETP.LT.OR P4, PT, R3.reuse, 0x1, !P2 ;  /* 0x000000010300780c */ /* 0x040fe40005781670 */
[C---:B------:R-:W-:Y:S02]  /*4ef0*/  ISETP.LT.OR P5, PT, R3.reuse, 0x2, !P2 ;  /* 0x000000020300780c */ /* 0x040fe400057a1670 */
[C---:B------:R-:W-:Y:S02]  /*4f00*/  ISETP.LT.OR P0, PT, R3.reuse, 0x1, !P3 ;  /* 0x000000010300780c */ /* 0x040fe40005f01670 */
[----:B------:R-:W-:-:S07]  /*4f10*/  ISETP.LT.OR P1, PT, R3, 0x2, !P3 ;  /* 0x000000020300780c */ /* 0x000fce0005f21670 */
[-C--:B------:R-:W-:Y:S02]  /*4f20*/  @!P4 IMAD R13, R64, R72.reuse, RZ ;  /* 0x00000048400dc224 */ /* 0x080fe400078e02ff */
[-C--:B------:R-:W-:Y:S02]  /*4f30*/  @!P5 IMAD R65, R65, R72.reuse, RZ ;  /* 0x000000484141d224 */ /* 0x080fe400078e02ff */
[-C--:B------:R-:W-:Y:S01]  /*4f40*/  @!P0 IMAD R15, R66, R72.reuse, RZ ;  /* 0x00000048420f8224 */ /* 0x080fe200078e02ff */
[----:B------:R0:W-:Y:S01]  /*4f50*/  @!P4 STG.E.U8 desc[UR36][R4.64], R13 ;  /* 0x0000000d0400c986 */ /* 0x0001e2000c101124 */
[----:B------:R-:W-:Y:S01]  /*4f60*/  ISETP.LT.OR P4, PT, R3, 0x9, !P2 ;  /* 0x000000090300780c */ /* 0x000fe20005781670 */
[----:B------:R-:W-:Y:S02]  /*4f70*/  @!P1 IMAD R67, R67, R72, RZ ;  /* 0x0000004843439224 */ /* 0x000fe400078e02ff */
[----:B------:R-:W-:Y:S01]  /*4f80*/  @!P5 STG.E.U8 desc[UR36][R4.64+0x1], R65 ;  /* 0x000001410400d986 */ /* 0x000fe2000c101124 */
[----:B------:R-:W-:-:S03]  /*4f90*/  ISETP.LT.OR P5, PT, R3, 0xa, !P2 ;  /* 0x0000000a0300780c */ /* 0x000fc600057a1670 */
[----:B------:R1:W-:Y:S01]  /*4fa0*/  @!P0 STG.E.U8 desc[UR36][R6.64], R15 ;  /* 0x0000000f06008986 */ /* 0x0003e2000c101124 */
[----:B------:R-:W-:-:S03]  /*4fb0*/  ISETP.LT.OR P0, PT, R3, 0x9, !P3 ;  /* 0x000000090300780c */ /* 0x000fc60005f01670 */
[----:B------:R-:W-:Y:S01]  /*4fc0*/  @!P1 STG.E.U8 desc[UR36][R6.64+0x1], R67 ;  /* 0x0000014306009986 */ /* 0x000fe2000c101124 */
[----:B------:R-:W-:Y:S01]  /*4fd0*/  ISETP.GE.AND P1, PT, R82, 0x81, PT ;  /* 0x000000815200780c */ /* 0x000fe20003f26270 */
[----:B------:R-:W-:-:S04]  /*4fe0*/  @!P4 IMAD R21, R68, R72, RZ ;  /* 0x000000484415c224 */ /* 0x000fc800078e02ff */
[-C--:B------:R-:W-:Y:S01]  /*4ff0*/  @!P5 IMAD R69, R69, R72.reuse, RZ ;  /* 0x000000484545d224 */ /* 0x080fe200078e02ff */
[----:B------:R2:W-:Y:S01]  /*5000*/  @!P4 STG.E.U8 desc[UR36][R4.64+0x8], R21 ;  /* 0x000008150400c986 */ /* 0x0005e2000c101124 */
[C---:B------:R-:W-:Y:S02]  /*5010*/  ISETP.LT.OR P4, PT, R3.reuse, 0xa, !P3 ;  /* 0x0000000a0300780c */ /* 0x040fe40005f81670 */
[----:B0-----:R-:W-:Y:S01]  /*5020*/  @!P0 IMAD R13, R70, R72, RZ ;  /* 0x00000048460d8224 */ /* 0x001fe200078e02ff */
[----:B------:R-:W-:Y:S01]  /*5030*/  @!P5 STG.E.U8 desc[UR36][R4.64+0x9], R69 ;  /* 0x000009450400d986 */ /* 0x000fe2000c101124 */
[----:B------:R-:W-:-:S03]  /*5040*/  ISETP.LT.OR P5, PT, R3, 0x1, !P1 ;  /* 0x000000010300780c */ /* 0x000fc60004fa1670 */
[----:B------:R0:W-:Y:S01]  /*5050*/  @!P0 STG.E.U8 desc[UR36][R6.64+0x8], R13 ;  /* 0x0000080d06008986 */ /* 0x0001e2000c101124 */
[----:B------:R-:W-:-:S05]  /*5060*/  ISETP.GE.AND P0, PT, R82, 0x89, PT ;  /* 0x000000895200780c */ /* 0x000fca0003f06270 */
[----:B------:R-:W-:-:S04]  /*5070*/  @!P4 IMAD R71, R71, R72, RZ ;  /* 0x000000484747c224 */ /* 0x000fc800078e02ff */
[----:B-1----:R-:W-:Y:S01]  /*5080*/  @!P5 IMAD R15, R56, R72, RZ ;  /* 0x00000048380fd224 */ /* 0x002fe200078e02ff */
[----:B------:R-:W-:Y:S01]  /*5090*/  @!P4 STG.E.U8 desc[UR36][R6.64+0x9], R71 ;  /* 0x000009470600c986 */ /* 0x000fe2000c101124 */
[----:B------:R-:W-:-:S03]  /*50a0*/  ISETP.LT.OR P4, PT, R3, 0x2, !P1 ;  /* 0x000000020300780c */ /* 0x000fc60004f81670 */
[----:B------:R1:W-:Y:S01]  /*50b0*/  @!P5 STG.E.U8 desc[UR36][R10.64], R15 ;  /* 0x0000000f0a00d986 */ /* 0x0003e2000c101124 */
[----:B------:R-:W-:-:S09]  /*50c0*/  ISETP.LT.OR P5, PT, R3, 0x1, !P0 ;  /* 0x000000010300780c */ /* 0x000fd200047a1670 */
[----:B------:R-:W-:-:S04]  /*50d0*/  @!P4 IMAD R57, R57, R72, RZ ;  /* 0x000000483939c224 */ /* 0x000fc800078e02ff */
[----:B--2---:R-:W-:Y:S01]  /*50e0*/  @!P5 IMAD R21, R58, R72, RZ ;  /* 0x000000483a15d224 */ /* 0x004fe200078e02ff */
[----:B------:R-:W-:Y:S01]  /*50f0*/  @!P4 STG.E.U8 desc[UR36][R10.64+0x1], R57 ;  /* 0x000001390a00c986 */ /* 0x000fe2000c101124 */
[----:B------:R-:W-:-:S03]  /*5100*/  ISETP.LT.OR P4, PT, R3, 0x2, !P0 ;  /* 0x000000020300780c */ /* 0x000fc60004781670 */
[----:B------:R2:W-:Y:S01]  /*5110*/  @!P5 STG.E.U8 desc[UR36][R8.64], R21 ;  /* 0x000000150800d986 */ /* 0x0005e2000c101124 */
[----:B------:R-:W-:-:S09]  /*5120*/  ISETP.LT.OR P5, PT, R3, 0x9, !P1 ;  /* 0x000000090300780c */ /* 0x000fd20004fa1670 */
[----:B------:R-:W-:-:S04]  /*5130*/  @!P4 IMAD R59, R59, R72, RZ ;  /* 0x000000483b3bc224 */ /* 0x000fc800078e02ff */
[----:B0-----:R-:W-:Y:S01]  /*5140*/  @!P5 IMAD R13, R60, R72, RZ ;  /* 0x000000483c0dd224 */ /* 0x001fe200078e02ff */
[----:B------:R-:W-:Y:S01]  /*5150*/  @!P4 STG.E.U8 desc[UR36][R8.64+0x1], R59 ;  /* 0x0000013b0800c986 */ /* 0x000fe2000c101124 */
[----:B------:R-:W-:-:S03]  /*5160*/  ISETP.LT.OR P4, PT, R3, 0xa, !P1 ;  /* 0x0000000a0300780c */ /* 0x000fc60004f81670 */
[----:B------:R0:W-:Y:S01]  /*5170*/  @!P5 STG.E.U8 desc[UR36][R10.64+0x8], R13 ;  /* 0x0000080d0a00d986 */ /* 0x0001e2000c101124 */
[----:B------:R-:W-:-:S09]  /*5180*/  ISETP.LT.OR P5, PT, R3, 0x9, !P0 ;  /* 0x000000090300780c */ /* 0x000fd200047a1670 */
        /* <DEDUP_REMOVED lines=65> */
[C---:B------:R-:W-:Y:S02]  /*55a0*/  ISETP.LT.OR P5, PT, R3.reuse, 0x29, !P2 ;  /* 0x000000290300780c */ /* 0x040fe400057a1670 */
[----:B------:R-:W-:-:S07]  /*55b0*/  ISETP.LT.OR P2, PT, R3, 0x2a, !P2 ;  /* 0x0000002a0300780c */ /* 0x000fce0005741670 */
[----:B------:R-:W-:-:S04]  /*55c0*/  @!P4 IMAD R35, R35, R72, RZ ;  /* 0x000000482323c224 */ /* 0x000fc800078e02ff */
[-C--:B0-----:R-:W-:Y:S01]  /*55d0*/  @!P5 IMAD R13, R36, R72.reuse, RZ ;  /* 0x00000048240dd224 */ /* 0x081fe200078e02ff */
[----:B------:R-:W-:Y:S01]  /*55e0*/  @!P4 STG.E.U8 desc[UR36][R6.64+0x21], R35 ;  /* 0x000021230600c986 */ /* 0x000fe2000c101124 */
[----:B------:R-:W-:Y:S01]  /*55f0*/  @!P2 IMAD R37, R37, R72, RZ ;  /* 0x000000482525a224 */ /* 0x000fe200078e02ff */
[C---:B------:R-:W-:Y:S02]  /*5600*/  ISETP.LT.OR P4, PT, R3.reuse, 0x29, !P3 ;  /* 0x000000290300780c */ /* 0x040fe40005f81670 */
[C---:B------:R-:W-:Y:S01]  /*5610*/  ISETP.LT.OR P3, PT, R3.reuse, 0x2a, !P3 ;  /* 0x0000002a0300780c */ /* 0x040fe20005f61670 */
[----:B------:R-:W-:Y:S01]  /*5620*/  @!P5 STG.E.U8 desc[UR36][R4.64+0x28], R13 ;  /* 0x0000280d0400d986 */ /* 0x000fe2000c101124 */
[----:B------:R-:W-:-:S03]  /*5630*/  ISETP.LT.OR P5, PT, R3, 0x21, !P1 ;  /* 0x000000210300780c */ /* 0x000fc60004fa1670 */
[----:B------:R0:W-:Y:S01]  /*5640*/  @!P2 STG.E.U8 desc[UR36][R4.64+0x29], R37 ;  /* 0x000029250400a986 */ /* 0x0001e2000c101124 */
[----:B------:R-:W-:-:S05]  /*5650*/  ISETP.LT.OR P2, PT, R3, 0x22, !P1 ;  /* 0x000000220300780c */ /* 0x000fca0004f41670 */
[-C--:B-1----:R-:W-:Y:S02]  /*5660*/  @!P4 IMAD R15, R38, R72.reuse, RZ ;  /* 0x00000048260fc224 */ /* 0x082fe400078e02ff */
[-C--:B------:R-:W-:Y:S02]  /*5670*/  @!P3 IMAD R39, R39, R72.reuse, RZ ;  /* 0x000000482727b224 */ /* 0x080fe400078e02ff */
[-C--:B--2---:R-:W-:Y:S01]  /*5680*/  @!P5 IMAD R21, R24, R72.reuse, RZ ;  /* 0x000000481815d224 */ /* 0x084fe200078e02ff */
[----:B------:R-:W-:Y:S01]  /*5690*/  @!P4 STG.E.U8 desc[UR36][R6.64+0x28], R15 ;  /* 0x0000280f0600c986 */ /* 0x000fe2000c101124 */
[----:B------:R-:W-:Y:S02]  /*56a0*/  ISETP.LT.OR P4, PT, R3, 0x22, !P0 ;  /* 0x000000220300780c */ /* 0x000fe40004781670 */
[----:B------:R-:W-:Y:S01]  /*56b0*/  @!P2 IMAD R25, R25, R72, RZ ;  /* 0x000000481919a224 */ /* 0x000fe200078e02ff */
[----:B------:R1:W-:Y:S01]  /*56c0*/  @!P3 STG.E.U8 desc[UR36][R6.64+0x29], R39 ;  /* 0x000029270600b986 */ /* 0x0003e2000c101124 */
[----:B------:R-:W-:-:S03]  /*56d0*/  ISETP.LT.OR P3, PT, R3, 0x21, !P0 ;  /* 0x000000210300780c */ /* 0x000fc60004761670 */
[----:B------:R2:W-:Y:S01]  /*56e0*/  @!P2 STG.E.U8 desc[UR36][R10.64+0x21], R25 ;  /* 0x000021190a00a986 */ /* 0x0005e2000c101124 */
[C---:B------:R-:W-:Y:S02]  /*56f0*/  ISETP.LT.OR P2, PT, R3.reuse, 0x29, !P1 ;  /* 0x000000290300780c */ /* 0x040fe40004f41670 */
[C---:B------:R-:W-:Y:S01]  /*5700*/  ISETP.LT.OR P1, PT, R3.reuse, 0x2a, !P1 ;  /* 0x0000002a0300780c */ /* 0x040fe20004f21670 */
[----:B------:R2:W-:Y:S01]  /*5710*/  @!P5 STG.E.U8 desc[UR36][R10.64+0x20], R21 ;  /* 0x000020150a00d986 */ /* 0x0005e2000c101124 */
[----:B------:R-:W-:Y:S01]  /*5720*/  ISETP.LT.OR P5, PT, R3, 0x29, !P0 ;  /* 0x000000290300780c */ /* 0x000fe200047a1670 */
[----:B------:R-:W-:Y:S01]  /*5730*/  @!P4 IMAD R27, R27, R72, RZ ;  /* 0x000000481b1bc224 */ /* 0x000fe200078e02ff */
[----:B------:R-:W-:-:S03]  /*5740*/  ISETP.LT.OR P0, PT, R3, 0x2a, !P0 ;  /* 0x0000002a0300780c */ /* 0x000fc60004701670 */
[-C--:B------:R-:W-:Y:S01]  /*5750*/  @!P3 IMAD R3, R26, R72.reuse, RZ ;  /* 0x000000481a03b224 */ /* 0x080fe200078e02ff */
[----:B------:R2:W-:Y:S03]  /*5760*/  @!P4 STG.E.U8 desc[UR36][R8.64+0x21], R27 ;  /* 0x0000211b0800c986 */ /* 0x0005e6000c101124 */
[-C--:B0-----:R-:W-:Y:S01]  /*5770*/  @!P2 IMAD R5, R28, R72.reuse, RZ ;  /* 0x000000481c05a224 */ /* 0x081fe200078e02ff */
[----:B------:R2:W-:Y:S01]  /*5780*/  @!P3 STG.E.U8 desc[UR36][R8.64+0x20], R3 ;  /* 0x000020030800b986 */ /* 0x0005e2000c101124 */
[-C--:B------:R-:W-:Y:S02]  /*5790*/  @!P1 IMAD R29, R29, R72.reuse, RZ ;  /* 0x000000481d1d9224 */ /* 0x080fe400078e02ff */
[-C--:B-1----:R-:W-:Y:S01]  /*57a0*/  @!P5 IMAD R7, R30, R72.reuse, RZ ;  /* 0x000000481e07d224 */ /* 0x082fe200078e02ff */
[----:B------:R2:W-:Y:S01]  /*57b0*/  @!P2 STG.E.U8 desc[UR36][R10.64+0x28], R5 ;  /* 0x000028050a00a986 */ /* 0x0005e2000c101124 */
[----:B------:R-:W-:-:S03]  /*57c0*/  @!P0 IMAD R31, R31, R72, RZ ;  /* 0x000000481f1f8224 */ /* 0x000fc600078e02ff */
[----:B------:R2:W-:Y:S04]  /*57d0*/  @!P1 STG.E.U8 desc[UR36][R10.64+0x29], R29 ;  /* 0x0000291d0a009986 */ /* 0x0005e8000c101124 */
[----:B------:R2:W-:Y:S04]  /*57e0*/  @!P5 STG.E.U8 desc[UR36][R8.64+0x28], R7 ;  /* 0x000028070800d986 */ /* 0x0005e8000c101124 */
[----:B------:R2:W-:Y:S02]  /*57f0*/  @!P0 STG.E.U8 desc[UR36][R8.64+0x29], R31 ;  /* 0x0000291f08008986 */ /* 0x0005e4000c101124 */
.L_x_132:
[----:B------:R-:W-:Y:S05]  /*5800*/  BSYNC B0 ;  /* 0x0000000000007941 */ /* 0x000fea0003800000 */
.L_x_34:
[----:B------:R-:W-:Y:S01]  /*5810*/  ULDC UR4, c[0x0][0xc] ;  /* 0x0000030000047ab9 */ /* 0x000fe20000000800 */
[----:B------:R-:W-:Y:S01]  /*5820*/  ULDC UR5, c[0x0][0x10] ;  /* 0x0000040000057ab9 */ /* 0x000fe20000000800 */
[----:B--2---:R-:W2:Y:S01]  /*5830*/  LDC R3, c[0x0][0x14] ;  /* 0x00000500ff037b82 */ /* 0x004ea20000000800 */
[----:B------:R-:W-:Y:S01]  /*5840*/  UIMAD.WIDE.U32 UR4, UR4, UR5, URZ ;  /* 0x00000005040472a5 */ /* 0x000fe2000f8e003f */
[----:B------:R-:W-:Y:S02]  /*5850*/  IMAD.MOV.U32 R76, RZ, RZ, -0x1 ;  /* 0xffffffffff4c7424 */ /* 0x000fe400078e00ff */
[----:B------:R-:W-:-:S03]  /*5860*/  IMAD.MOV.U32 R75, RZ, RZ, -0x1 ;  /* 0xffffffffff4b7424 */ /* 0x000fc600078e00ff */
[----:B--2---:R-:W-:-:S04]  /*5870*/  IMAD.WIDE.U32 R16, R3, UR4, R16 ;  /* 0x0000000403107c25 */ /* 0x004fc8000f8e0010 */
[----:B------:R-:W-:Y:S01]  /*5880*/  IMAD R3, R3, UR5, RZ ;  /* 0x0000000503037c24 */ /* 0x000fe2000f8e02ff */
[----:B------:R-:W-:Y:S02]  /*5890*/  ULDC.64 UR4, c[0x0][0x650] ;  /* 0x0001940000047ab9 */ /* 0x000fe40000000a00 */
[----:B------:R-:W-:Y:S01]  /*58a0*/  ISETP.GE.U32.AND P0, PT, R16, UR4, PT ;  /* 0x0000000410007c0c */ /* 0x000fe2000bf06070 */
[--C-:B------:R-:W-:Y:S01]  /*58b0*/  IMAD.IADD R17, R17, 0x1, R3.reuse ;  /* 0x0000000111117824 */ /* 0x100fe200078e0203 */
[----:B------:R-:W-:-:S04]  /*58c0*/  PRMT R3, RZ, 0x7610, R3 ;  /* 0x00007610ff037816 */ /* 0x000fc80000000003 */
[----:B------:R-:W-:-:S13]  /*58d0*/  ISETP.GE.U32.AND.EX P0, PT, R17, UR5, PT, P0 ;  /* 0x0000000511007c0c */ /* 0x000fda000bf06100 */
[----:B------:R-:W-:Y:S05]  /*58e0*/  @P0 BRA `(.L_x_133) ;  /* 0x0000000400640947 */ /* 0x000fea0003800000 */
[----:B------:R-:W2:Y:S01]  /*58f0*/  S2R R12, SR_CTAID.X ;  /* 0x00000000000c7919 */ /* 0x000ea20000002500 */
[----:B----4-:R-:W4:Y:S01]  /*5900*/  LDC.64 R10, c[0x0][0x628] ;  /* 0x00018a00ff0a7b82 */ /* 0x010f220000000a00 */
[----:B------:R-:W-:Y:S01]  /*5910*/  ULDC UR4, c[0x0][0x150] ;  /* 0x0000540000047ab9 */ /* 0x000fe20000000800 */
[----:B0--3--:R-:W-:Y:S01]  /*5920*/  IMAD.MOV.U32 R8, RZ, RZ, R16 ;  /* 0x000000ffff087224 */ /* 0x009fe200078e0010 */
[----:B------:R-:W0:Y:S01]  /*5930*/  S2R R24, SR_CTAID.Y ;  /* 0x0000000000187919 */ /* 0x000e220000002600 */
[----:B------:R-:W-:-:S04]  /*5940*/  IMAD.MOV.U32 R9, RZ, RZ, R17 ;  /* 0x000000ffff097224 */ /* 0x000fc800078e0011 */
[----:B------:R-:W3:Y:S08]  /*5950*/  LDC R21, c[0x0][0x144] ;  /* 0x00005100ff157b82 */ /* 0x000ef00000000800 */
[----:B------:R-:W0:Y:S08]  /*5960*/  LDC R0, c[0x0][0x630] ;  /* 0x00018c00ff007b82 */ /* 0x000e300000000800 */
[----:B------:R-:W0:Y:S01]  /*5970*/  LDC.64 R14, c[0x0][0x620] ;  /* 0x00018800ff0e7b82 */ /* 0x000e220000000a00 */
[----:B----4-:R-:W-:-:S04]  /*5980*/  ISETP.NE.U32.AND P0, PT, R10, RZ, PT ;  /* 0x000000ff0a00720c */ /* 0x010fc80003f05070 */
[----:B------:R-:W-:Y:S02]  /*5990*/  ISETP.NE.AND.EX P0, PT, R11, RZ, PT, P0 ;  /* 0x000000ff0b00720c */ /* 0x000fe40003f05300 */
[----:B--2---:R-:W-:-:S05]  /*59a0*/  I2FP.F32.U32 R3, R12 ;  /* 0x0000000c00037245 */ /* 0x004fca0000201000 */
[----:B------:R-:W-:-:S04]  /*59b0*/  FMUL R3, R3, UR4 ;  /* 0x0000000403037c20 */ /* 0x000fc80008400000 */
[----:B------:R2:W4:Y:S02]  /*59c0*/  F2I.U32.TRUNC.NTZ R20, R3 ;  /* 0x0000000300147305 */ /* 0x000524000020f000 */
[----:B---3--:R-:W-:Y:S05]  /*59d0*/  @!P0 BRA `(.L_x_134) ;  /* 0x0000000000288947 */ /* 0x008fea0003800000 */
[----:B--2---:R-:W2:Y:S02]  /*59e0*/  LDC R3, c[0x0][0x634] ;  /* 0x00018d00ff037b82 */ /* 0x004ea40000000800 */
[----:B--2---:R-:W-:-:S05]  /*59f0*/  IADD3 R3, P0, R16, R3, RZ ;  /* 0x0000000310037210 */ /* 0x004fca0007f1e0ff */
[----:B------:R-:W-:-:S04]  /*5a00*/  IMAD.X R13, RZ, RZ, R17, P0 ;  /* 0x000000ffff0d7224 */ /* 0x000fc800000e0611 */
[----:B------:R-:W-:-:S04]  /*5a10*/  IMAD.WIDE.U32 R4, R13, R10, RZ ;  /* 0x0000000a0d047225 */ /* 0x000fc800078e00ff */
[----:B-1----:R-:W-:-:S04]  /*5a20*/  IMAD.WIDE.U32 R6, P0, R3, R11, R4 ;  /* 0x0000000b03067225 */ /* 0x002fc80007800004 */
[----:B------:R-:W-:-:S04]  /*5a30*/  IMAD.WIDE.U32 R4, R3, R10, RZ ;  /* 0x0000000a03047225 */ /* 0x000fc800078e00ff */
[----:B------:R-:W-:Y:S01]  /*5a40*/  IMAD.X R9, RZ, RZ, RZ, P0 ;  /* 0x000000ffff097224 */ /* 0x000fe200000e06ff */
[----:B------:R-:W-:Y:S01]  /*5a50*/  IADD3 RZ, P0, R5, R6, RZ ;  /* 0x0000000605ff7210 */ /* 0x000fe20007f1e0ff */
[----:B------:R-:W-:-:S04]  /*5a60*/  IMAD.MOV.U32 R8, RZ, RZ, R7 ;  /* 0x000000ffff087224 */ /* 0x000fc800078e0007 */
[----:B------:R-:W-:-:S08]  /*5a70*/  IMAD.WIDE.U32.X R8, R13, R11, R8, P0 ;  /* 0x0000000b0d087225 */ /* 0x000fd000000e0408 */
.L_x_134:
[----:B------:R-:W3:Y:S01]  /*5a80*/  LDC.64 R28, c[0x0][0x640] ;  /* 0x00019000ff1c7b82 */ /* 0x000ee20000000a00 */
[-CC-:B0-----:R-:W-:Y:S01]  /*5a90*/  SHF.R.U64 R75, R8, R0.reuse, R9.reuse ;  /* 0x00000000084b7219 */ /* 0x181fe20000001209 */
[----:B----4-:R-:W-:Y:S01]  /*5aa0*/  IMAD.MOV R20, RZ, RZ, -R20 ;  /* 0x000000ffff147224 */ /* 0x010fe200078e0a14 */
[----:B------:R-:W-:Y:S01]  /*5ab0*/  SHF.R.U32.HI R0, RZ, R0, R9 ;  /* 0x00000000ff007219 */ /* 0x000fe20000011609 */
[----:B------:R-:W-:Y:S01]  /*5ac0*/  ULDC UR4, c[0x0][0x154] ;  /* 0x0000550000047ab9 */ /* 0x000fe20000000800 */
[----:B--2---:R-:W-:Y:S01]  /*5ad0*/  IADD3 R3, P0, RZ, -R75, RZ ;  /* 0x8000004bff037210 */ /* 0x004fe20007f1e0ff */
[----:B------:R-:W-:Y:S02]  /*5ae0*/  IMAD R21, R21, R20, R12 ;  /* 0x0000001415157224 */ /* 0x000fe400078e020c */
[----:B-1----:R-:W0:Y:S01]  /*5af0*/  LDC R6, c[0x0][0x618] ;  /* 0x00018600ff067b82 */ /* 0x002e220000000800 */
[----:B------:R-:W-:Y:S02]  /*5b00*/  IMAD.MOV.U32 R7, RZ, RZ, 0x1 ;  /* 0x00000001ff077424 */ /* 0x000fe400078e00ff */
[----:B------:R-:W-:-:S04]  /*5b10*/  IMAD.X R5, RZ, RZ, ~R0, P0 ;  /* 0x000000ffff057224 */ /* 0x000fc800000e0e00 */
[-C--:B------:R-:W-:Y:S01]  /*5b20*/  IMAD R0, R5, R14.reuse, RZ ;  /* 0x0000000e05007224 */ /* 0x080fe200078e02ff */
[----:B------:R-:W1:Y:S01]  /*5b30*/  LDC R8, c[0x0][0x608] ;  /* 0x00018200ff087b82 */ /* 0x000e620000000800 */
[----:B------:R-:W-:-:S04]  /*5b40*/  IMAD.WIDE.U32 R4, R3, R14, R16 ;  /* 0x0000000e03047225 */ /* 0x000fc800078e0010 */
[----:B------:R-:W-:Y:S01]  /*5b50*/  IMAD R3, R3, R15, R0 ;  /* 0x0000000f03037224 */ /* 0x000fe200078e0200 */
[----:B------:R-:W-:Y:S02]  /*5b60*/  I2FP.F32.U32 R0, R24 ;  /* 0x0000001800007245 */ /* 0x000fe40000201000 */
[----:B------:R-:W2:Y:S01]  /*5b70*/  LDC R26, c[0x0][0x658] ;  /* 0x00019600ff1a7b82 */ /* 0x000ea20000000800 */
[----:B------:R-:W-:Y:S01]  /*5b80*/  IMAD.IADD R3, R5, 0x1, R3 ;  /* 0x0000000105037824 */ /* 0x000fe200078e0203 */
[----:B---3--:R-:W-:Y:S01]  /*5b90*/  ISETP.NE.U32.AND P0, PT, R28, RZ, PT ;  /* 0x000000ff1c00720c */ /* 0x008fe20003f05070 */
[----:B------:R-:W-:Y:S01]  /*5ba0*/  FMUL R0, R0, UR4 ;  /* 0x0000000400007c20 */ /* 0x000fe20008400000 */
[----:B------:R-:W-:Y:S02]  /*5bb0*/  IMAD.MOV.U32 R5, RZ, RZ, -0x1 ;  /* 0xffffffffff057424 */ /* 0x000fe400078e00ff */
[----:B------:R-:W-:Y:S01]  /*5bc0*/  ISETP.NE.AND.EX P0, PT, R29, RZ, PT, P0 ;  /* 0x000000ff1d00720c */ /* 0x000fe20003f05300 */
[----:B------:R3:W4:Y:S01]  /*5bd0*/  F2I.U32.TRUNC.NTZ R13, R0 ;  /* 0x00000000000d7305 */ /* 0x000722000020f000 */
[----:B------:R-:W3:Y:S01]  /*5be0*/  LDC R15, c[0x0][0x148] ;  /* 0x00005200ff0f7b82 */ /* 0x000ee20000000800 */
[----:B0-----:R-:W-:-:S02]  /*5bf0*/  SHF.R.U64 R12, R4, R6, R3 ;  /* 0x00000006040c7219 */ /* 0x001fc40000001203 */
[----:B------:R-:W-:-:S05]  /*5c00*/  SHF.R.U32.HI R3, RZ, R6, R3 ;  /* 0x00000006ff037219 */ /* 0x000fca0000011603 */
[----:B------:R-:W0:Y:S01]  /*5c10*/  LDC R20, c[0x0][0x600] ;  /* 0x00018000ff147b82 */ /* 0x000e220000000800 */
[-CC-:B-1----:R-:W-:Y:S02]  /*5c20*/  SHF.R.U64 R10, R12, R8.reuse, R3.reuse ;  /* 0x000000080c0a7219 */ /* 0x182fe40000001203 */
[----:B------:R-:W-:-:S05]  /*5c30*/  SHF.R.U32.HI R3, RZ, R8, R3 ;  /* 0x00000008ff037219 */ /* 0x000fca0000011603 */
[----:B------:R-:W1:Y:S01]  /*5c40*/  LDC R27, c[0x0][0x648] ;  /* 0x00019200ff1b7b82 */ /* 0x000e620000000800 */
[-C--:B--2---:R-:W-:Y:S02]  /*5c50*/  SHF.L.U32 R4, R5, R26.reuse, RZ ;  /* 0x0000001a05047219 */ /* 0x084fe400000006ff */
[-CC-:B------:R-:W-:Y:S02]  /*5c60*/  SHF.R.U64 R14, R10, R26.reuse, R3.reuse ;  /* 0x0000001a0a0e7219 */ /* 0x180fe40000001203 */
[----:B------:R-:W-:Y:S02]  /*5c70*/  SHF.R.U32.HI R5, RZ, R26, R3 ;  /* 0x0000001aff057219 */ /* 0x000fe40000011603 */
[----:B------:R-:W-:Y:S01]  /*5c80*/  LOP3.LUT R25, RZ, R4, RZ, 0x33, !PT ;  /* 0x00000004ff197212 */ /* 0x000fe200078e33ff */
[----:B------:R-:W2:Y:S01]  /*5c90*/  LDC R30, c[0x0][0x638] ;  /* 0x00018e00ff1e7b82 */ /* 0x000ea20000000800 */
[----:B------:R-:W-:Y:S01]  /*5ca0*/  SHF.L.U32 R26, R7, R26, RZ ;  /* 0x0000001a071a7219 */ /* 0x000fe200000006ff */
[----:B------:R-:W-:-:S06]  /*5cb0*/  IMAD.MOV.U32 R4, RZ, RZ, R14 ;  /* 0x000000ffff047224 */ /* 0x000fcc00078e000e */
[----:B------:R-:W0:Y:S01]  /*5cc0*/  LDC R31, c[0x0][0x610] ;  /* 0x00018400ff1f7b82 */ /* 0x000e220000000800 */
[----:B----4-:R-:W-:Y:S05]  /*5cd0*/  @!P0 BRA `(.L_x_135) ;  /* 0x0000000000288947 */ /* 0x010fea0003800000 */
        /* <DEDUP_REMOVED lines=10> */
.L_x_135:
[----:B------:R-:W-:Y:S01]  /*5d80*/  ISETP.NE.AND P0, PT, R2, 0x1, PT ;  /* 0x000000010200780c */ /* 0x000fe20003f05270 */
[----:B0-----:R-:W-:Y:S01]  /*5d90*/  VIADD R7, R20, 0xffffffff ;  /* 0xffffffff14077836 */ /* 0x001fe20000000000 */
[----:B-1-3--:R-:W-:Y:S01]  /*5da0*/  SHF.R.U64 R0, R4, R27, R5 ;  /* 0x0000001b04007219 */ /* 0x00afe20000001205 */
[----:B------:R-:W-:Y:S01]  /*5db0*/  IMAD.MOV R13, RZ, RZ, -R13 ;  /* 0x000000ffff0d7224 */ /* 0x000fe200078e0a0d */
[----:B------:R-:W-:Y:S01]  /*5dc0*/  LOP3.LUT R5, R10, R25, RZ, 0xc0, !PT ;  /* 0x000000190a057212 */ /* 0x000fe200078ec0ff */
[----:B------:R-:W-:Y:S01]  /*5dd0*/  IMAD.MOV.U32 R4, RZ, RZ, 0x1 ;  /* 0x00000001ff047424 */ /* 0x000fe200078e00ff */
[----:B------:R-:W-:Y:S01]  /*5de0*/  LOP3.LUT R12, R12, R7, RZ, 0xc0, !PT ;  /* 0x000000070c0c7212 */ /* 0x000fe200078ec0ff */
[----:B------:R-:W-:Y:S02]  /*5df0*/  IMAD.MOV R3, RZ, RZ, -R0 ;  /* 0x000000ffff037224 */ /* 0x000fe400078e0a00 */
[----:B------:R-:W-:Y:S02]  /*5e00*/  IMAD R0, R26, R0, R5 ;  /* 0x000000001a007224 */ /* 0x000fe400078e0205 */
[----:B--2---:R-:W-:-:S02]  /*5e10*/  IMAD R3, R3, R30, R14 ;  /* 0x0000001e03037224 */ /* 0x004fc400078e020e */
[----:B------:R-:W-:Y:S02]  /*5e20*/  @P0 IMAD R21, R15, R13, R24 ;  /* 0x0000000d0f150224 */ /* 0x000fe400078e0218 */
[----:B------:R-:W-:Y:S01]  /*5e30*/  IMAD R5, R3, R20, R12 ;  /* 0x0000001403057224 */ /* 0x000fe200078e020c */
[----:B------:R-:W-:Y:S01]  /*5e40*/  PRMT R3, R4, 0x7610, R3 ;  /* 0x0000761004037816 */ /* 0x000fe20000000003 */
[----:B------:R-:W-:-:S05]  /*5e50*/  IMAD R0, R0, R31, R21 ;  /* 0x0000001f00007224 */ /* 0x000fca00078e0215 */
[----:B------:R-:W-:Y:S02]  /*5e60*/  SEL R76, R5, R0, !P0 ;  /* 0x00000000054c7207 */ /* 0x000fe40004000000 */
[----:B------:R-:W-:-:S07]  /*5e70*/  SEL R0, R0, R5, !P0 ;  /* 0x0000000500007207 */ /* 0x000fce0004000000 */
.L_x_133:
[----:B------:R-:W-:Y:S01]  /*5e80*/  LOP3.LUT P0, RZ, R3, 0xff, RZ, 0xc0, !PT ;  /* 0x000000ff03ff7812 */ /* 0x000fe2000780c0ff */
[----:B------:R-:W-:-:S12]  /*5e90*/  IMAD.MOV.U32 R77, RZ, RZ, R0 ;  /* 0x000000ffff4d7224 */ /* 0x000fd800078e0000 */
[----:B------:R-:W-:Y:S05]  /*5ea0*/  @P0 BRA `(.L_x_136) ;  /* 0xffffffb000e40947 */ /* 0x000fea000383ffff */
[----:B------:R-:W-:Y:S05]  /*5eb0*/  EXIT ;  /* 0x000000000000794d */ /* 0x000fea0003800000 */
.L_x_7:
[----:B0-----:R-:W-:Y:S01]  /*5ec0*/  ULDC.64 UR4, c[0x0][0x650] ;  /* 0x0001940000047ab9 */ /* 0x001fe20000000a00 */
        /* <DEDUP_REMOVED lines=25> */
.L_x_138:
[----:B------:R-:W0:Y:S01]  /*6060*/  LDC.64 R28, c[0x0][0x640] ;  /* 0x00019000ff1c7b82 */ /* 0x000e220000000a00 */
[-CC-:B------:R-:W-:Y:S01]  /*6070*/  SHF.R.U64 R22, R12, R6.reuse, R13.reuse ;  /* 0x000000060c167219 */ /* 0x180fe2000000120d */
[----:B------:R-:W-:Y:S01]  /*6080*/  IMAD.MOV.U32 R30, RZ, RZ, 0x1 ;  /* 0x00000001ff1e7424 */ /* 0x000fe200078e00ff */
[----:B------:R-:W-:Y:S02]  /*6090*/  SHF.R.U32.HI R6, RZ, R6, R13 ;  /* 0x00000006ff067219 */ /* 0x000fe4000001160d */
        /* <DEDUP_REMOVED lines=8> */
[----:B------:R-:W-:Y:S01]  /*6120*/  IMAD.IADD R9, R9, 0x1, R11 ;  /* 0x0000000109097824 */ /* 0x000fe200078e020b */
[----:B0-----:R-:W-:-:S04]  /*6130*/  ISETP.NE.U32.AND P0, PT, R28, RZ, PT ;  /* 0x000000ff1c00720c */ /* 0x001fc80003f05070 */
[----:B------:R-:W-:Y:S02]  /*6140*/  ISETP.NE.AND.EX P0, PT, R29, RZ, PT, P0 ;  /* 0x000000ff1d00720c */ /* 0x000fe40003f05300 */
[----:B------:R-:W0:Y:S01]  /*6150*/  LDC R20, c[0x0][0x600] ;  /* 0x00018000ff147b82 */ /* 0x000e220000000800 */
[-CC-:B-1----:R-:W-:Y:S01]  /*6160*/  SHF.R.U64 R14, R8, R10.reuse, R9.reuse ;  /* 0x0000000a080e7219 */ /* 0x182fe20000001209 */
[----:B------:R-:W-:Y:S01]  /*6170*/  IMAD.MOV.U32 R8, RZ, RZ, -0x1 ;  /* 0xffffffffff087424 */ /* 0x000fe200078e00ff */
[----:B------:R-:W-:-:S05]  /*6180*/  SHF.R.U32.HI R9, RZ, R10, R9 ;  /* 0x0000000aff097219 */ /* 0x000fca0000011609 */
[----:B------:R-:W1:Y:S01]  /*6190*/  LDC R26, c[0x0][0x648] ;  /* 0x00019200ff1a7b82 */ /* 0x000e620000000800 */
[-CC-:B--2---:R-:W-:Y:S02]  /*61a0*/  SHF.R.U64 R21, R14, R12.reuse, R9.reuse ;  /* 0x0000000c0e157219 */ /* 0x184fe40000001209 */
[----:B------:R-:W-:-:S05]  /*61b0*/  SHF.R.U32.HI R6, RZ, R12, R9 ;  /* 0x0000000cff067219 */ /* 0x000fca0000011609 */
[----:B------:R-:W2:Y:S01]  /*61c0*/  LDC R27, c[0x0][0x638] ;  /* 0x00018e00ff1b7b82 */ /* 0x000ea20000000800 */
[-C--:B---3--:R-:W-:Y:S02]  /*61d0*/  SHF.L.U32 R8, R8, R25.reuse, RZ ;  /* 0x0000001908087219 */ /* 0x088fe400000006ff */
[-CC-:B------:R-:W-:Y:S02]  /*61e0*/  SHF.R.U64 R23, R21, R25.reuse, R6.reuse ;  /* 0x0000001915177219 */ /* 0x180fe40000001206 */
[----:B------:R-:W-:Y:S02]  /*61f0*/  LOP3.LUT R32, RZ, R8, RZ, 0x33, !PT ;  /* 0x00000008ff207212 */ /* 0x000fe400078e33ff */
[----:B------:R-:W-:Y:S01]  /*6200*/  SHF.R.U32.HI R9, RZ, R25, R6 ;  /* 0x00000019ff097219 */ /* 0x000fe20000011606 */
[----:B------:R-:W3:Y:S01]  /*6210*/  LDC R31, c[0x0][0x610] ;  /* 0x00018400ff1f7b82 */ /* 0x000ee20000000800 */
[----:B------:R-:W-:Y:S01]  /*6220*/  IMAD.MOV.U32 R8, RZ, RZ, R23 ;  /* 0x000000ffff087224 */ /* 0x000fe200078e0017 */
[----:B------:R-:W-:Y:S06]  /*6230*/  @!P0 BRA `(.L_x_139) ;  /* 0x0000000000288947 */ /* 0x000fec0003800000 */
        /* <DEDUP_REMOVED lines=10> */
.L_x_139:
[----:B------:R-:W-:Y:S02]  /*62e0*/  ISETP.NE.AND P0, PT, R2, 0x1, PT ;  /* 0x000000010200780c */ /* 0x000fe40003f05270 */
[----:B-1----:R-:W-:Y:S01]  /*62f0*/  SHF.R.U64 R6, R8, R26, R9 ;  /* 0x0000001a08067219 */ /* 0x002fe20000001209 */
[----:B0-----:R-:W-:Y:S01]  /*6300*/  VIADD R9, R20, 0xffffffff ;  /* 0xffffffff14097836 */ /* 0x001fe20000000000 */
[----:B------:R-:W-:Y:S02]  /*6310*/  SHF.L.U32 R30, R30, R25, RZ ;  /* 0x000000191e1e7219 */ /* 0x000fe400000006ff */
[----:B------:R-:W-:Y:S01]  /*6320*/  LOP3.LUT R5, R21, R32, RZ, 0xc0, !PT ;  /* 0x0000002015057212 */ /* 0x000fe200078ec0ff */
[----:B------:R-:W-:-:S04]  /*6330*/  IMAD.MOV R8, RZ, RZ, -R6 ;  /* 0x000000ffff087224 */ /* 0x000fc800078e0a06 */
[----:B------:R-:W-:Y:S01]  /*6340*/  IMAD R6, R30, R6, R5 ;  /* 0x000000061e067224 */ /* 0x000fe200078e0205 */
[----:B------:R-:W-:Y:S01]  /*6350*/  LOP3.LUT R5, R14, R9, RZ, 0xc0, !PT ;  /* 0x000000090e057212 */ /* 0x000fe200078ec0ff */
[----:B------:R-:W-:Y:S02]  /*6360*/  @P0 IMAD R3, R7, R24, R4 ;  /* 0x0000001807030224 */ /* 0x000fe400078e0204 */
[----:B--2---:R-:W-:Y:S02]  /*6370*/  IMAD R4, R8, R27, R23 ;  /* 0x0000001b08047224 */ /* 0x004fe400078e0217 */
[----:B---3--:R-:W-:Y:S02]  /*6380*/  IMAD R3, R6, R31, R3 ;  /* 0x0000001f06037224 */ /* 0x008fe400078e0203 */
[----:B------:R-:W-:Y:S02]  /*6390*/  IMAD R4, R4, R20, R5 ;  /* 0x0000001404047224 */ /* 0x000fe400078e0205 */
[----:B------:R-:W-:-:S02]  /*63a0*/  IMAD.MOV.U32 R8, RZ, RZ, 0x1 ;  /* 0x00000001ff087424 */ /* 0x000fc400078e00ff */
[----:B------:R-:W-:Y:S01]  /*63b0*/  IMAD.MOV.U32 R6, RZ, RZ, R22 ;  /* 0x000000ffff067224 */ /* 0x000fe200078e0016 */
[----:B------:R-:W-:Y:S02]  /*63c0*/  SEL R20, R4, R3, !P0 ;  /* 0x0000000304147207 */ /* 0x000fe40004000000 */
[----:B------:R-:W-:-:S07]  /*63d0*/  SEL R21, R3, R4, !P0 ;  /* 0x0000000403157207 */ /* 0x000fce0004000000 */
.L_x_137:
[----:B------:R-:W-:-:S08]  /*63e0*/  NOP ;  /* 0x0000000000007918 */ /* 0x000fd00000000000 */
[----:B------:R-:W0:-:S00]  /*63f0*/  USETMAXREG.DEALLOC.CTAPOOL 0x28 ;  /* 0x00000028000079c8 */ /* 0x000e0000080e0500 */
[----:B0-----:R-:W-:-:S13]  /*6400*/  ISETP.NE.AND P0, PT, R0, RZ, PT ;  /* 0x000000ff0000720c */ /* 0x001fda0003f05270 */
[----:B------:R-:W-:Y:S05]  /*6410*/  @P0 EXIT ;  /* 0x000000000000094d */ /* 0x000fea0003800000 */
[----:B------:R-:W-:Y:S01]  /*6420*/  LOP3.LUT P0, RZ, R8, 0xff, RZ, 0xc0, !PT ;  /* 0x000000ff08ff7812 */ /* 0x000fe2000780c0ff */
[----:B------:R-:W-:Y:S02]  /*6430*/  IMAD.MOV.U32 R0, RZ, RZ, 0x1 ;  /* 0x00000001ff007424 */ /* 0x000fe400078e00ff */
[----:B------:R-:W-:-:S10]  /*6440*/  IMAD.MOV.U32 R3, RZ, RZ, RZ ;  /* 0x000000ffff037224 */ /* 0x000fd400078e00ff */
[----:B------:R-:W-:Y:S05]  /*6450*/  @!P0 BRA `(.L_x_140) ;  /* 0x0000000c004c8947 */ /* 0x000fea0003800000 */
[----:B------:R-:W0:Y:S01]  /*6460*/  LDC R0, c[0x0][0x28c] ;  /* 0x0000a300ff007b82 */ /* 0x000e220000000800 */
[----:B------:R-:W1:Y:S01]  /*6470*/  S2R R9, SR_CgaCtaId ;  /* 0x0000000000097919 */ /* 0x000e620000008800 */
[----:B------:R-:W-:Y:S01]  /*6480*/  ULDC UR5, c[0x0][0x658] ;  /* 0x0001960000057ab9 */ /* 0x000fe20000000800 */
[----:B------:R-:W-:Y:S01]  /*6490*/  UMOV UR7, 0xffffffff ;  /* 0xffffffff00077882 */ /* 0x000fe20000000000 */
[----:B------:R-:W-:Y:S01]  /*64a0*/  ULDC UR6, c[0x0][0xc] ;  /* 0x0000030000067ab9 */ /* 0x000fe20000000800 */
[----:B------:R-:W-:Y:S01]  /*64b0*/  USHF.L.U32 UR8, UR7, UR5, URZ ;  /* 0x0000000507087299 */ /* 0x000fe2000800063f */
[----:B------:R-:W-:Y:S01]  /*64c0*/  IMAD.MOV.U32 R12, RZ, RZ, 0xc00 ;  /* 0x00000c00ff0c7424 */ /* 0x000fe200078e00ff */
[----:B------:R-:W-:Y:S01]  /*64d0*/  UMOV UR9, 0x1 ;  /* 0x0000000100097882 */ /* 0x000fe20000000000 */
[----:B------:R-:W-:Y:S01]  /*64e0*/  ULDC UR7, c[0x0][0x10] ;  /* 0x0000040000077ab9 */ /* 0x000fe20000000800 */
[----:B------:R-:W-:Y:S01]  /*64f0*/  USHF.L.U32 UR18, UR9, UR5, URZ ;  /* 0x0000000509127299 */ /* 0x000fe2000800063f */
[----:B------:R-:W-:Y:S01]  /*6500*/  BSSY B0, `(.L_x_140) ;  /* 0x00000c8000007945 */ /* 0x000fe20003800000 */
[----:B------:R-:W-:Y:S01]  /*6510*/  UIMAD.WIDE.U32 UR6, UR6, UR7, URZ ;  /* 0x00000007060672a5 */ /* 0x000fe2000f8e003f */
[----:B------:R-:W-:Y:S01]  /*6520*/  IMAD.MOV.U32 R11, RZ, RZ, 0x1 ;  /* 0x00000001ff0b7424 */ /* 0x000fe200078e00ff */
[----:B------:R-:W-:Y:S01]  /*6530*/  ULDC UR5, c[0x0][0x14] ;  /* 0x0000050000057ab9 */ /* 0x000fe20000000800 */
[----:B------:R-:W-:Y:S01]  /*6540*/  LOP3.LUT R8, R19, 0x2, RZ, 0xfc, !PT ;  /* 0x0000000213087812 */ /* 0x000fe200078efcff */
[----:B------:R-:W-:-:S02]  /*6550*/  UIMAD.WIDE.U32 UR22, UR6, UR5, URZ ;  /* 0x00000005061672a5 */ /* 0x000fc4000f8e003f */
[----:B------:R-:W-:Y:S01]  /*6560*/  UIMAD UR13, UR7, UR5, URZ ;  /* 0x00000005070d72a4 */ /* 0x000fe2000f8e023f */
[----:B------:R-:W-:Y:S01]  /*6570*/  ULDC UR4, c[0x0][0x600] ;  /* 0x0001800000047ab9 */ /* 0x000fe20000000800 */
[----:B------:R-:W-:Y:S02]  /*6580*/  ULOP3.LUT UR17, URZ, UR8, URZ, 0x33, !UPT ;  /* 0x000000083f117292 */ /* 0x000fe4000f8e333f */
[----:B------:R-:W-:Y:S01]  /*6590*/  UIADD3 UR4, UR4, -0x1, URZ ;  /* 0xffffffff04047890 */ /* 0x000fe2000fffe03f */
[----:B0-----:R-:W-:Y:S01]  /*65a0*/  VIADD R0, R0, 0x7f ;  /* 0x0000007f00007836 */ /* 0x001fe20000000000 */
[----:B------:R-:W-:Y:S01]  /*65b0*/  UIADD3 UR13, UR23, UR13, URZ ;  /* 0x0000000d170d7290 */ /* 0x000fe2000fffe03f */
[----:B------:R-:W-:-:S03]  /*65c0*/  ULDC.64 UR24, c[0x0][0x198] ;  /* 0x0000660000187ab9 */ /* 0x000fc60000000a00 */
[----:B------:R-:W-:-:S04]  /*65d0*/  SHF.R.S32.HI R3, RZ, 0x1f, R0 ;  /* 0x0000001fff037819 */ /* 0x000fc80000011400 */
[----:B------:R-:W-:Y:S01]  /*65e0*/  LEA.HI R3, R3, R0, RZ, 0x7 ;  /* 0x0000000003037211 */ /* 0x000fe200078f38ff */
[----:B------:R-:W-:Y:S01]  /*65f0*/  IMAD.MOV.U32 R0, RZ, RZ, 0x1 ;  /* 0x00000001ff007424 */ /* 0x000fe200078e00ff */
[----:B-1----:R-:W-:Y:S02]  /*6600*/  LOP3.LUT R9, R9, 0x1, RZ, 0xc0, !PT ;  /* 0x0000000109097812 */ /* 0x002fe400078ec0ff */
[----:B------:R-:W-:Y:S01]  /*6610*/  SHF.R.S32.HI R10, RZ, 0x7, R3 ;  /* 0x00000007ff0a7819 */ /* 0x000fe20000011403 */
[----:B------:R-:W-:Y:S02]  /*6620*/  IMAD.MOV.U32 R3, RZ, RZ, RZ ;  /* 0x000000ffff037224 */ /* 0x000fe400078e00ff */
[----:B------:R-:W-:Y:S02]  /*6630*/  IMAD R12, R9, R12, 0x2a180 ;  /* 0x0002a180090c7424 */ /* 0x000fe400078e020c */
[----:B------:R-:W-:-:S07]  /*6640*/  VIADD R13, R10, 0x1 ;  /* 0x000000010a0d7836 */ /* 0x000fce0000000000 */
.L_x_151:
[----:B------:R-:W-:-:S03]  /*6650*/  UMOV UR5, 0xffffffff ;  /* 0xffffffff00057882 */ /* 0x000fc60000000000 */
[----:B------:R-:W-:Y:S05]  /*6660*/  BRA.DIV UR5, `(.L_x_141) ;  /* 0x00000012051c7947 */ /* 0x000fea000b800000 */
[----:B------:R-:W-:-:S13]  /*6670*/  ELECT P6, URZ, PT ;  /* 0x00000000003f782f */ /* 0x000fda00038c0000 */
.L_x_165:
[----:B------:R-:W0:Y:S01]  /*6680*/  LDC R4, c[0x0][0x28c] ;  /* 0x0000a300ff047b82 */ /* 0x000e220000000800 */
[----:B------:R-:W-:Y:S01]  /*6690*/  BSSY B1, `(.L_x_142) ;  /* 0x0000039000017945 */ /* 0x000fe20003800000 */
[----:B0-----:R-:W-:-:S13]  /*66a0*/  ISETP.LT.OR P6, PT, R4, 0x1, !P6 ;  /* 0x000000010400780c */ /* 0x001fda00077c1670 */
[----:B------:R-:W-:Y:S05]  /*66b0*/  @P6 BRA `(.L_x_143) ;  /* 0x0000000000d86947 */ /* 0x000fea0003800000 */
[----:B------:R-:W-:Y:S02]  /*66c0*/  IMAD R20, R20, 0x2, R9 ;  /* 0x0000000214147824 */ /* 0x000fe400078e0209 */
[----:B------:R-:W-:Y:S02]  /*66d0*/  IMAD R21, R21, 0xc0, RZ ;  /* 0x000000c015157824 */ /* 0x000fe400078e02ff */
[----:B------:R-:W-:Y:S02]  /*66e0*/  IMAD.MOV.U32 R24, RZ, RZ, RZ ;  /* 0x000000ffff187224 */ /* 0x000fe400078e00ff */
[----:B------:R-:W-:Y:S02]  /*66f0*/  IMAD.MOV.U32 R4, RZ, RZ, R13 ;  /* 0x000000ffff047224 */ /* 0x000fe400078e000d */
[----:B------:R-:W-:Y:S02]  /*6700*/  IMAD.MOV.U32 R5, RZ, RZ, R0 ;  /* 0x000000ffff057224 */ /* 0x000fe400078e0000 */
[----:B------:R-:W-:-:S02]  /*6710*/  IMAD.MOV.U32 R7, RZ, RZ, R3 ;  /* 0x000000ffff077224 */ /* 0x000fc400078e0003 */
[----:B------:R-:W-:-:S07]  /*6720*/  IMAD R20, R20, 0x18, RZ ;  /* 0x0000001814147824 */ /* 0x000fce00078e02ff */
.L_x_146:
[----:B------:R-:W0:Y:S01]  /*6730*/  S2R R15, SR_CgaCtaId ;  /* 0x00000000000f7919 */ /* 0x000e220000008800 */
[----:B------:R-:W-:Y:S02]  /*6740*/  MOV R14, 0x400 ;  /* 0x00000400000e7802 */ /* 0x000fe40000000f00 */
[----:B------:R-:W-:Y:S02]  /*6750*/  LOP3.LUT P1, RZ, R18, 0x7f, RZ, 0xc0, !PT ;  /* 0x0000007f12ff7812 */ /* 0x000fe4000782c0ff */
[----:B0-----:R-:W-:Y:S02]  /*6760*/  LEA R22, R15, R14, 0x18 ;  /* 0x0000000e0f167211 */ /* 0x001fe400078ec0ff */
[----:B------:R-:W-:-:S09]  /*6770*/  SHF.L.U32 R14, R5, 0x1f, RZ ;  /* 0x0000001f050e7819 */ /* 0x000fd200000006ff */
[----:B------:R-:W0:Y:S01]  /*6780*/  @!P1 LDC R15, c[0x0][0x500] ;  /* 0x00014000ff0f9b82 */ /* 0x000e220000000800 */
[----:B------:R-:W-:-:S04]  /*6790*/  IMAD R23, R7, 0x8, R22 ;  /* 0x0000000807177824 */ /* 0x000fc800078e0216 */
[----:B------:R-:W1:Y:S02]  /*67a0*/  SYNCS.PHASECHK.TRANS64.TRYWAIT P0, [R23+URZ+0x38], R14 ;  /* 0x0000380e170075a7 */ /* 0x000e64000800017f */
[----:B-1----:R-:W-:Y:S05]  /*67b0*/  @!P0 BRA `(.L_x_144) ;  /* 0x0000000c00e88947 */ /* 0x002fea0003800000 */
.L_x_166:
[----:B-1----:R-:W-:Y:S01]  /*67c0*/  PRMT R14, R8, 0x9910, RZ ;  /* 0x00009910080e7816 */ /* 0x002fe200000000ff */
[----:B0-----:R0:W-:Y:S03]  /*67d0*/  @!P1 SYNCS.ARRIVE.TRANS64 RZ, [R23+URZ], R15 ;  /* 0x0000000f17ff99a7 */ /* 0x0011e6000800003f */
[----:B------:R-:W-:-:S13]  /*67e0*/  ISETP.NE.AND P0, PT, R14, 0x2, PT ;  /* 0x000000020e00780c */ /* 0x000fda0003f05270 */
[----:B0-----:R-:W-:Y:S05]  /*67f0*/  @P0 BRA `(.L_x_145) ;  /* 0x0000000000040947 */ /* 0x001fea0003800000 */
[----:B------:R-:W-:Y:S01]  /*6800*/  BPT.TRAP 0x1 ;  /* 0x000000040000795c */ /* 0x000fe20000300000 */
.L_x_145:
[----:B------:R-:W-:Y:S01]  /*6810*/  IMAD R14, R7, 0x6000, R22 ;  /* 0x00006000070e7824 */ /* 0x000fe200078e0216 */
[----:B------:R-:W-:Y:S01]  /*6820*/  R2UR UR19, R22 ;  /* 0x00000000161372ca */ /* 0x000fe200000e0000 */
[----:B------:R-:W-:Y:S01]  /*6830*/  VIADD R4, R4, 0xffffffff ;  /* 0xffffffff04047836 */ /* 0x000fe20000000000 */
[----:B------:R-:W-:Y:S01]  /*6840*/  R2UR UR9, R23 ;  /* 0x00000000170972ca */ /* 0x000fe200000e0000 */
[----:B------:R-:W-:Y:S01]  /*6850*/  UIADD3 UR6, UP0, UR24, 0xf0, URZ ;  /* 0x000000f018067890 */ /* 0x000fe2000ff1e03f */
[----:B------:R-:W-:Y:S01]  /*6860*/  R2UR UR5, R14 ;  /* 0x000000000e0572ca */ /* 0x000fe200000e0000 */
[----:B------:R-:W-:Y:S01]  /*6870*/  IMAD R14, R7, 0x1800, R12 ;  /* 0x00001800070e7824 */ /* 0x000fe200078e020c */
[----:B------:R-:W-:Y:S01]  /*6880*/  R2UR UR11, R21 ;  /* 0x00000000150b72ca */ /* 0x000fe200000e0000 */
[----:B------:R-:W-:Y:S01]  /*6890*/  UIADD3 UR26, UP1, UR24, 0x1f0, URZ ;  /* 0x000001f0181a7890 */ /* 0x000fe2000ff3e03f */
[----:B------:R-:W-:Y:S01]  /*68a0*/  R2UR UR10, R24 ;  /* 0x00000000180a72ca */ /* 0x000fe200000e0000 */
[----:B------:R-:W-:Y:S01]  /*68b0*/  UIADD3.X UR7, URZ, UR25, URZ, UP0, !UPT ;  /* 0x000000193f077290 */ /* 0x000fe200087fe43f */
[----:B------:R-:W-:Y:S01]  /*68c0*/  R2UR UR8, R14 ;  /* 0x000000000e0872ca */ /* 0x000fe200000e0000 */
[----:B------:R-:W-:Y:S01]  /*68d0*/  VIADD R7, R7, 0x1 ;  /* 0x0000000107077836 */ /* 0x000fe20000000000 */
[----:B------:R-:W-:Y:S01]  /*68e0*/  R2UR UR12, R6 ;  /* 0x00000000060c72ca */ /* 0x000fe200000e0000 */
[----:B------:R-:W-:Y:S01]  /*68f0*/  UIADD3.X UR27, URZ, UR25, URZ, UP1, !UPT ;  /* 0x000000193f1b7290 */ /* 0x000fe20008ffe43f */
[----:B------:R-:W-:Y:S01]  /*6900*/  R2UR UR20, R20 ;  /* 0x00000000141472ca */ /* 0x000fe200000e0000 */
[----:B------:R-:W-:Y:S01]  /*6910*/  UMOV UR14, 0x0 ;  /* 0x00000000000e7882 */ /* 0x000fe20000000000 */
[----:B------:R-:W-:Y:S01]  /*6920*/  ISETP.GT.AND P1, PT, R4, 0x1, PT ;  /* 0x000000010400780c */ /* 0x000fe20003f24270 */
[----:B------:R-:W-:Y:S01]  /*6930*/  UIADD3 UR16, UR5, 0x180, URZ ;  /* 0x0000018005107890 */ /* 0x000fe2000fffe03f */
[C---:B------:R-:W-:Y:S01]  /*6940*/  ISETP.NE.AND P0, PT, R7.reuse, 0x7, PT ;  /* 0x000000070700780c */ /* 0x040fe20003f05270 */
[----:B------:R-:W-:Y:S01]  /*6950*/  UMOV UR15, 0x10000000 ;  /* 0x10000000000f7882 */ /* 0x000fe20000000000 */
[----:B------:R-:W-:Y:S01]  /*6960*/  UMOV UR21, 0x30000 ;  /* 0x0003000000157882 */ /* 0x000fe20000000000 */
[----:B------:R-:W-:Y:S01]  /*6970*/  VIADD R24, R24, 0x80 ;  /* 0x0000008018187836 */ /* 0x000fe20000000000 */
[----:B------:R-:W-:Y:S01]  /*6980*/  SEL R14, RZ, 0x1, P0 ;  /* 0x00000001ff0e7807 */ /* 0x000fe20000000000 */
[----:B------:R-:W-:Y:S01]  /*6990*/  UIADD3 UR5, UR19, UR8, URZ ;  /* 0x0000000813057290 */ /* 0x000fe2000fffe03f */
[----:B------:R-:W-:-:S02]  /*69a0*/  SEL R7, R7, RZ, P0 ;  /* 0x000000ff07077207 */ /* 0x000fc40000000000 */
[----:B------:R-:W-:Y:S01]  /*69b0*/  UMOV UR8, UR16 ;  /* 0x0000001000087c82 */ /* 0x000fe20008000000 */
[----:B------:R-:W-:Y:S01]  /*69c0*/  LOP3.LUT R5, R5, R14, RZ, 0x3c, !PT ;  /* 0x0000000e05057212 */ /* 0x000fe200078e3cff */
[----:B------:R0:W-:Y:S02]  /*69d0*/  UTMALDG.3D [UR8], [UR6], desc[UR14] ;  /* 0x00000e08060075b4 */ /* 0x0001e40008011000 */
[----:B0-----:R-:W-:Y:S01]  /*69e0*/  UMOV UR11, UR20 ;  /* 0x00000014000b7c82 */ /* 0x001fe20008000000 */
[----:B------:R-:W-:Y:S02]  /*69f0*/  UMOV UR8, UR5 ;  /* 0x0000000500087c82 */ /* 0x000fe40008000000 */
[----:B------:R0:W-:Y:S02]  /*6a00*/  UTMALDG.3D.MULTICAST [UR8], [UR26], UR21, desc[UR14] ;  /* 0x00000e081a0073b4 */ /* 0x0001e40008011815 */
[----:B0-----:R-:W-:Y:S05]  /*6a10*/  @P1 BRA `(.L_x_146) ;  /* 0xfffffffc00441947 */ /* 0x001fea000383ffff */
.L_x_143:
[----:B------:R-:W-:Y:S05]  /*6a20*/  BSYNC B1 ;  /* 0x0000000000017941 */ /* 0x000fea0003800000 */
.L_x_142:
[----:B------:R-:W-:Y:S01]  /*6a30*/  LOP3.LUT P1, RZ, R11, 0xff, RZ, 0xc0, !PT ;  /* 0x000000ff0bff7812 */ /* 0x000fe2000782c0ff */
[C---:B------:R-:W-:Y:S01]  /*6a40*/  IMAD.IADD R6, R10.reuse, 0x1, R3 ;  /* 0x000000010a067824 */ /* 0x040fe200078e0203 */
[----:B------:R-:W-:Y:S01]  /*6a50*/  ULDC.64 UR6, c[0x0][0x650] ;  /* 0x0001940000067ab9 */ /* 0x000fe20000000a00 */
[----:B------:R-:W-:Y:S01]  /*6a60*/  ISETP.GE.U32.AND P2, PT, R10, 0x7, PT ;  /* 0x000000070a00780c */ /* 0x000fe20003f46070 */
[----:B------:R-:W-:Y:S01]  /*6a70*/  BSSY B1, `(.L_x_147) ;  /* 0x000006e000017945 */ /* 0x000fe20003800000 */
[C---:B------:R-:W-:Y:S01]  /*6a80*/  IMAD.WIDE.U32 R4, R6.reuse, 0x24924925, RZ ;  /* 0x2492492506047825 */ /* 0x040fe200078e00ff */
[C---:B------:R-:W-:Y:S02]  /*6a90*/  ISETP.GT.U32.AND P0, PT, R6.reuse, 0x6, PT ;  /* 0x000000060600780c */ /* 0x040fe40003f04070 */
[----:B------:R-:W-:Y:S01]  /*6aa0*/  PRMT R11, RZ, 0x7610, R11 ;  /* 0x00007610ff0b7816 */ /* 0x000fe2000000000b */
[----:B------:R-:W-:Y:S01]  /*6ab0*/  IMAD.IADD R4, R6, 0x1, -R5 ;  /* 0x0000000106047824 */ /* 0x000fe200078e0a05 */
[----:B------:R-:W-:Y:S01]  /*6ac0*/  ISETP.LT.U32.AND P0, PT, R10, 0x7, P0 ;  /* 0x000000070a00780c */ /* 0x000fe20000701070 */
[----:B------:R-:W-:-:S02]  /*6ad0*/  IMAD.MOV.U32 R21, RZ, RZ, -0x1 ;  /* 0xffffffffff157424 */ /* 0x000fc400078e00ff */
[----:B------:R-:W0:Y:S01]  /*6ae0*/  @P1 S2R R14, SR_CgaCtaId ;  /* 0x00000000000e1919 */ /* 0x000e220000008800 */
[----:B------:R-:W-:Y:S01]  /*6af0*/  @P1 MOV R3, 0x400 ;  /* 0x0000040000031802 */ /* 0x000fe20000000f00 */
[----:B------:R-:W-:Y:S01]  /*6b00*/  IMAD.MOV.U32 R20, RZ, RZ, -0x1 ;  /* 0xffffffffff147424 */ /* 0x000fe200078e00ff */
[----:B------:R-:W-:Y:S02]  /*6b10*/  LEA.HI R4, R4, R5, RZ, 0x1f ;  /* 0x0000000504047211 */ /* 0x000fe400078ff8ff */
[----:B0-----:R-:W-:Y:S02]  /*6b20*/  @P1 LEA R14, R14, R3, 0x18 ;  /* 0x000000030e0e1211 */ /* 0x001fe400078ec0ff */
[----:B------:R-:W-:Y:S02]  /*6b30*/  SEL R3, RZ, 0x1, !P0 ;  /* 0x00000001ff037807 */ /* 0x000fe40004000000 */
[----:B------:R-:W-:Y:S01]  /*6b40*/  IADD3 R16, P0, R16, UR22, RZ ;  /* 0x0000001610107c10 */ /* 0x000fe2000ff1e0ff */
[----:B------:R0:W-:Y:S01]  /*6b50*/  @P1 SYNCS.ARRIVE.TRANS64.A1T0 RZ, [R14+URZ+0x88], RZ ;  /* 0x000088ff0eff19a7 */ /* 0x0001e2000810003f */
[----:B------:R-:W-:-:S02]  /*6b60*/  LOP3.LUT R0, R0, R3, RZ, 0x3c, !PT ;  /* 0x0000000300007212 */ /* 0x000fc400078e3cff */
[----:B------:R-:W-:Y:S02]  /*6b70*/  IADD3.X R17, R17, UR13, RZ, P0, !PT ;  /* 0x0000000d11117c10 */ /* 0x000fe400087fe4ff */
[----:B------:R-:W-:Y:S02]  /*6b80*/  ISETP.GE.U32.AND P0, PT, R16, UR6, PT ;  /* 0x0000000610007c0c */ /* 0x000fe4000bf06070 */
[----:B------:R-:W-:Y:S02]  /*6b90*/  SHF.R.U32.HI R3, RZ, 0x2, R4 ;  /* 0x00000002ff037819 */ /* 0x000fe40000011604 */
[----:B------:R-:W-:Y:S02]  /*6ba0*/  ISETP.GE.U32.AND.EX P0, PT, R17, UR7, PT, P0 ;  /* 0x0000000711007c0c */ /* 0x000fe4000bf06100 */
[----:B------:R-:W-:Y:S01]  /*6bb0*/  @P2 LOP3.LUT R0, R0, 0x1, R3, 0x78, !PT ;  /* 0x0000000100002812 */ /* 0x000fe200078e7803 */
[----:B------:R-:W-:Y:S01]  /*6bc0*/  IMAD R3, R3, -0x7, R6 ;  /* 0xfffffff903037824 */ /* 0x000fe200078e0206 */
[----:B------:R-:W-:Y:S01]  /*6bd0*/  PRMT R4, RZ, 0x7610, R4 ;  /* 0x00007610ff047816 */ /* 0x000fe20000000004 */
[----:B------:R-:W-:-:S08]  /*6be0*/  IMAD.MOV.U32 R6, RZ, RZ, -0x1 ;  /* 0xffffffffff067424 */ /* 0x000fd000078e00ff */
[----:B0-----:R-:W-:Y:S05]  /*6bf0*/  @P0 BRA `(.L_x_148) ;  /* 0x0000000400540947 */ /* 0x001fea0003800000 */
[----:B------:R-:W0:Y:S01]  /*6c00*/  S2R R15, SR_CTAID.X ;  /* 0x00000000000f7919 */ /* 0x000e220000002500 */
[----:B------:R-:W-:Y:S01]  /*6c10*/  ULDC.64 UR6, c[0x0][0x628] ;  /* 0x00018a0000067ab9 */ /* 0x000fe20000000a00 */
[----:B------:R-:W-:Y:S01]  /*6c20*/  ULDC UR8, c[0x0][0x630] ;  /* 0x00018c0000087ab9 */ /* 0x000fe20000000800 */
[----:B------:R-:W-:Y:S01]  /*6c30*/  ISETP.NE.U32.AND P0, PT, RZ, UR6, PT ;  /* 0x00000006ff007c0c */ /* 0x000fe2000bf05070 */
[----:B------:R-:W1:Y:S01]  /*6c40*/  S2R R20, SR_CTAID.Y ;  /* 0x0000000000147919 */ /* 0x000e620000002600 */
[----:B------:R-:W-:Y:S01]  /*6c50*/  ULDC UR9, c[0x0][0x150] ;  /* 0x0000540000097ab9 */ /* 0x000fe20000000800 */
[----:B------:R-:W-:Y:S01]  /*6c60*/  IMAD.MOV.U32 R4, RZ, RZ, R16 ;  /* 0x000000ffff047224 */ /* 0x000fe200078e0010 */
[----:B------:R-:W-:Y:S01]  /*6c70*/  ISETP.NE.AND.EX P0, PT, RZ, UR7, PT, P0 ;  /* 0x00000007ff007c0c */ /* 0x000fe2000bf05300 */
[----:B------:R-:W-:Y:S01]  /*6c80*/  IMAD.MOV.U32 R5, RZ, RZ, R17 ;  /* 0x000000ffff057224 */ /* 0x000fe200078e0011 */
[----:B0-----:R-:W-:-:S11]  /*6c90*/  I2FP.F32.U32 R22, R15 ;  /* 0x0000000f00167245 */ /* 0x001fd60000201000 */
[----:B------:R-:W-:Y:S05]  /*6ca0*/  @!P0 BRA `(.L_x_149) ;  /* 0x0000000000288947 */ /* 0x000fea0003800000 */
[----:B------:R-:W-:Y:S02]  /*6cb0*/  ULDC UR5, c[0x0][0x634] ;  /* 0x00018d0000057ab9 */ /* 0x000fe40000000800 */
[----:B------:R-:W-:-:S05]  /*6cc0*/  IADD3 R5, P0, R16, UR5, RZ ;  /* 0x0000000510057c10 */ /* 0x000fca000ff1e0ff */
[----:B------:R-:W-:-:S04]  /*6cd0*/  IMAD.X R21, RZ, RZ, R17, P0 ;  /* 0x000000ffff157224 */ /* 0x000fc800000e0611 */
[----:B------:R-:W-:-:S04]  /*6ce0*/  IMAD.WIDE.U32 R6, R21, UR6, RZ ;  /* 0x0000000615067c25 */ /* 0x000fc8000f8e00ff */
[----:B------:R-:W-:-:S04]  /*6cf0*/  IMAD.WIDE.U32 R6, P0, R5, UR7, R6 ;  /* 0x0000000705067c25 */ /* 0x000fc8000f800006 */
[----:B------:R-:W-:-:S04]  /*6d00*/  IMAD.WIDE.U32 R4, R5, UR6, RZ ;  /* 0x0000000605047c25 */ /* 0x000fc8000f8e00ff */
[----:B------:R-:W-:Y:S01]  /*6d10*/  IMAD.MOV.U32 R4, RZ, RZ, R7 ;  /* 0x000000ffff047224 */ /* 0x000fe200078e0007 */
[----:B------:R-:W-:Y:S01]  /*6d20*/  IADD3 RZ, P1, R5, R6, RZ ;  /* 0x0000000605ff7210 */ /* 0x000fe20007f3e0ff */
[----:B------:R-:W-:-:S04]  /*6d30*/  IMAD.X R5, RZ, RZ, RZ, P0 ;  /* 0x000000ffff057224 */ /* 0x000fc800000e06ff */
[----:B------:R-:W-:-:S08]  /*6d40*/  IMAD.WIDE.U32.X R4, R21, UR7, R4, P1 ;  /* 0x0000000715047c25 */ /* 0x000fd000088e0404 */
.L_x_149:
[--C-:B------:R-:W-:Y:S01]  /*6d50*/  SHF.R.U64 R14, R4, UR8, R5.reuse ;  /* 0x00000008040e7c19 */ /* 0x100fe20008001205 */
[----:B------:R-:W-:Y:S01]  /*6d60*/  FMUL R22, R22, UR9 ;  /* 0x0000000916167c20 */ /* 0x000fe20008400000 */
[----:B------:R-:W-:Y:S01]  /*6d70*/  SHF.R.U32.HI R4, RZ, UR8, R5 ;  /* 0x00000008ff047c19 */ /* 0x000fe20008011605 */
[----:B------:R-:W0:Y:S01]  /*6d80*/  LDC R6, c[0x0][0x144] ;  /* 0x00005100ff067b82 */ /* 0x000e220000000800 */
[----:B------:R-:W-:Y:S01]  /*6d90*/  IADD3 R5, P0, RZ, -R14, RZ ;  /* 0x8000000eff057210 */ /* 0x000fe20007f1e0ff */
[----:B------:R-:W-:Y:S01]  /*6da0*/  ULDC UR5, c[0x0][0x154] ;  /* 0x0000550000057ab9 */ /* 0x000fe20000000800 */
[----:B-1----:R-:W-:Y:S01]  /*6db0*/  I2FP.F32.U32 R7, R20 ;  /* 0x0000001400077245 */ /* 0x002fe20000201000 */
[----:B------:R-:W1:Y:S01]  /*6dc0*/  F2I.U32.TRUNC.NTZ R22, R22 ;  /* 0x0000001600167305 */ /* 0x000e62000020f000 */
[----:B------:R-:W-:Y:S01]  /*6dd0*/  ULDC.64 UR6, c[0x0][0x620] ;  /* 0x0001880000067ab9 */ /* 0x000fe20000000a00 */
[----:B------:R-:W-:Y:S01]  /*6de0*/  IMAD.X R4, RZ, RZ, ~R4, P0 ;  /* 0x000000ffff047224 */ /* 0x000fe200000e0e04 */
[----:B------:R-:W-:Y:S01]  /*6df0*/  ISETP.NE.AND P2, PT, R2, 0x1, PT ;  /* 0x000000010200780c */ /* 0x000fe20003f45270 */
[----:B------:R-:W-:Y:S01]  /*6e00*/  FMUL R23, R7, UR5 ;  /* 0x0000000507177c20 */ /* 0x000fe20008400000 */
[----:B------:R-:W2:Y:S01]  /*6e10*/  LDC R25, c[0x0][0x148] ;  /* 0x00005200ff197b82 */ /* 0x000ea20000000800 */
[----:B------:R-:W-:Y:S01]  /*6e20*/  IMAD R4, R4, UR6, RZ ;  /* 0x0000000604047c24 */ /* 0x000fe2000f8e02ff */
[----:B------:R-:W-:-:S03]  /*6e30*/  ULDC UR5, c[0x0][0x618] ;  /* 0x0001860000057ab9 */ /* 0x000fc60000000800 */
[----:B------:R-:W3:Y:S01]  /*6e40*/  F2I.U32.TRUNC.NTZ R23, R23 ;  /* 0x0000001700177305 */ /* 0x000ee2000020f000 */
[C---:B------:R-:W-:Y:S02]  /*6e50*/  IMAD R7, R5.reuse, UR7, R4 ;  /* 0x0000000705077c24 */ /* 0x040fe4000f8e0204 */
[----:B------:R-:W-:Y:S01]  /*6e60*/  IMAD.WIDE.U32 R4, R5, UR6, R16 ;  /* 0x0000000605047c25 */ /* 0x000fe2000f8e0010 */
[----:B------:R-:W-:Y:S02]  /*6e70*/  ULDC.64 UR6, c[0x0][0x640] ;  /* 0x0001900000067ab9 */ /* 0x000fe40000000a00 */
[----:B------:R-:W-:Y:S01]  /*6e80*/  ISETP.NE.U32.AND P0, PT, RZ, UR6, PT ;  /* 0x00000006ff007c0c */ /* 0x000fe2000bf05070 */
[----:B------:R-:W-:Y:S02]  /*6e90*/  IMAD.IADD R5, R5, 0x1, R7 ;  /* 0x0000000105057824 */ /* 0x000fe400078e0207 */
[----:B-1----:R-:W-:Y:S01]  /*6ea0*/  IMAD.MOV R22, RZ, RZ, -R22 ;  /* 0x000000ffff167224 */ /* 0x002fe200078e0a16 */
[----:B------:R-:W-:-:S02]  /*6eb0*/  ISETP.NE.AND.EX P0, PT, RZ, UR7, PT, P0 ;  /* 0x00000007ff007c0c */ /* 0x000fc4000bf05300 */
[----:B------:R-:W-:Y:S01]  /*6ec0*/  SHF.R.U64 R21, R4, UR5, R5 ;  /* 0x0000000504157c19 */ /* 0x000fe20008001205 */
[----:B0-----:R-:W-:Y:S01]  /*6ed0*/  IMAD R15, R6, R22, R15 ;  /* 0x00000016060f7224 */ /* 0x001fe200078e020f */
[----:B------:R-:W-:Y:S01]  /*6ee0*/  SHF.R.U32.HI R4, RZ, UR5, R5 ;  /* 0x00000005ff047c19 */ /* 0x000fe20008011605 */
[----:B------:R-:W-:Y:S01]  /*6ef0*/  ULDC UR5, c[0x0][0x608] ;  /* 0x0001820000057ab9 */ /* 0x000fe20000000800 */
[----:B---3--:R-:W-:Y:S02]  /*6f00*/  IMAD.MOV R6, RZ, RZ, -R23 ;  /* 0x000000ffff067224 */ /* 0x008fe400078e0a17 */
[--C-:B------:R-:W-:Y:S02]  /*6f10*/  SHF.R.U64 R22, R21, UR5, R4.reuse ;  /* 0x0000000515167c19 */ /* 0x100fe40008001204 */
[----:B------:R-:W-:Y:S01]  /*6f20*/  SHF.R.U32.HI R5, RZ, UR5, R4 ;  /* 0x00000005ff057c19 */ /* 0x000fe20008011604 */
[----:B------:R-:W-:Y:S01]  /*6f30*/  ULDC UR5, c[0x0][0x658] ;  /* 0x0001960000057ab9 */ /* 0x000fe20000000800 */
[----:B--2---:R-:W-:-:S02]  /*6f40*/  @P2 IMAD R15, R25, R6, R20 ;  /* 0x00000006190f2224 */ /* 0x004fc400078e0214 */
[--C-:B------:R-:W-:Y:S02]  /*6f50*/  SHF.R.U64 R20, R22, UR5, R5.reuse ;  /* 0x0000000516147c19 */ /* 0x100fe40008001205 */
[----:B------:R-:W-:-:S03]  /*6f60*/  SHF.R.U32.HI R23, RZ, UR5, R5 ;  /* 0x00000005ff177c19 */ /* 0x000fc60008011605 */
[----:B------:R-:W-:Y:S02]  /*6f70*/  IMAD.MOV.U32 R6, RZ, RZ, R20 ;  /* 0x000000ffff067224 */ /* 0x000fe400078e0014 */
[----:B------:R-:W-:Y:S01]  /*6f80*/  IMAD.MOV.U32 R5, RZ, RZ, R23 ;  /* 0x000000ffff057224 */ /* 0x000fe200078e0017 */
[----:B------:R-:W-:Y:S06]  /*6f90*/  @!P0 BRA `(.L_x_150) ;  /* 0x00000000002c8947 */ /* 0x000fec0003800000 */
        /* <DEDUP_REMOVED lines=9> */
[----:B------:R-:W-:-:S04]  /*7030*/  IMAD.WIDE.U32.X R4, R23, UR7, R4, P1 ;  /* 0x0000000717047c25 */ /* 0x000fc800088e0404 */
[----:B------:R-:W-:-:S07]  /*7040*/  IMAD.MOV.U32 R6, RZ, RZ, R4 ;  /* 0x000000ffff067224 */ /* 0x000fce00078e0004 */
.L_x_150:
[----:B------:R-:W-:Y:S01]  /*7050*/  ULDC UR5, c[0x0][0x648] ;  /* 0x0001920000057ab9 */ /* 0x000fe20000000800 */
[----:B------:R-:W-:Y:S01]  /*7060*/  LOP3.LUT R4, R22, UR17, RZ, 0xc0, !PT ;  /* 0x0000001116047c12 */ /* 0x000fe2000f8ec0ff */
[----:B------:R-:W-:Y:S01]  /*7070*/  ULDC UR6, c[0x0][0x610] ;  /* 0x0001840000067ab9 */ /* 0x000fe20000000800 */
[----:B------:R-:W-:Y:S01]  /*7080*/  SHF.R.U64 R5, R6, UR5, R5 ;  /* 0x0000000506057c19 */ /* 0x000fe20008001205 */
[----:B------:R-:W-:Y:S01]  /*7090*/  ULDC UR5, c[0x0][0x638] ;  /* 0x00018e0000057ab9 */ /* 0x000fe20000000800 */
[----:B------:R-:W-:-:S03]  /*70a0*/  LOP3.LUT R21, R21, UR4, RZ, 0xc0, !PT ;  /* 0x0000000415157c12 */ /* 0x000fc6000f8ec0ff */
[----:B------:R-:W-:Y:S02]  /*70b0*/  IMAD.MOV R7, RZ, RZ, -R5 ;  /* 0x000000ffff077224 */ /* 0x000fe400078e0a05 */
[----:B------:R-:W-:Y:S02]  /*70c0*/  IMAD R4, R5, UR18, R4 ;  /* 0x0000001205047c24 */ /* 0x000fe4000f8e0204 */
[----:B------:R-:W-:Y:S01]  /*70d0*/  IMAD R20, R7, UR5, R20 ;  /* 0x0000000507147c24 */ /* 0x000fe2000f8e0214 */
[----:B------:R-:W-:Y:S01]  /*70e0*/  ULDC UR5, c[0x0][0x600] ;  /* 0x0001800000057ab9 */ /* 0x000fe20000000800 */
[----:B------:R-:W-:Y:S02]  /*70f0*/  IMAD R15, R4, UR6, R15 ;  /* 0x00000006040f7c24 */ /* 0x000fe4000f8e020f */
[----:B------:R-:W-:Y:S02]  /*7100*/  IMAD R6, R20, UR5, R21 ;  /* 0x0000000514067c24 */ /* 0x000fe4000f8e0215 */
[----:B------:R-:W-:-:S03]  /*7110*/  IMAD.MOV.U32 R4, RZ, RZ, 0x1 ;  /* 0x00000001ff047424 */ /* 0x000fc600078e00ff */
[----:B------:R-:W-:Y:S02]  /*7120*/  SEL R20, R6, R15, !P2 ;  /* 0x0000000f06147207 */ /* 0x000fe40005000000 */
[----:B------:R-:W-:Y:S01]  /*7130*/  SEL R21, R15, R6, !P2 ;  /* 0x000000060f157207 */ /* 0x000fe20005000000 */
[----:B------:R-:W-:-:S07]  /*7140*/  IMAD.MOV.U32 R6, RZ, RZ, R14 ;  /* 0x000000ffff067224 */ /* 0x000fce00078e000e */
.L_x_148:
[----:B------:R-:W-:Y:S05]  /*7150*/  BSYNC B1 ;  /* 0x0000000000017941 */ /* 0x000fea0003800000 */
.L_x_147:
[----:B------:R-:W-:-:S13]  /*7160*/  LOP3.LUT P0, RZ, R4, 0xff, RZ, 0xc0, !PT ;  /* 0x000000ff04ff7812 */ /* 0x000fda000780c0ff */
[----:B------:R-:W-:Y:S05]  /*7170*/  @P0 BRA `(.L_x_151) ;  /* 0xfffffff400340947 */ /* 0x000fea000383ffff */
[----:B------:R-:W-:Y:S05]  /*7180*/  BSYNC B0 ;  /* 0x0000000000007941 */ /* 0x000fea0003800000 */
.L_x_140:
[----:B------:R-:W-:-:S03]  /*7190*/  UMOV UR5, 0xffffffff ;  /* 0xffffffff00057882 */ /* 0x000fc60000000000 */
[----:B------:R-:W-:Y:S05]  /*71a0*/  BRA.DIV UR5, `(.L_x_152) ;  /* 0x0000000605807947 */ /* 0x000fea000b800000 */
[----:B------:R-:W-:-:S13]  /*71b0*/  ELECT P6, URZ, PT ;  /* 0x00000000003f782f */ /* 0x000fda00038c0000 */
.L_x_169:
[----:B------:R-:W-:Y:S04]  /*71c0*/  BSSY B0, `(.L_x_153) ;  /* 0x0000046000007945 */ /* 0x000fe80003800000 */
[----:B------:R-:W-:Y:S05]  /*71d0*/  @!P6 BRA `(.L_x_154) ;  /* 0x000000040010e947 */ /* 0x000fea0003800000 */
[----:B------:R-:W-:-:S04]  /*71e0*/  LOP3.LUT R19, R19, 0x2, RZ, 0xfc, !PT ;  /* 0x0000000213137812 */ /* 0x000fc800078efcff */
[----:B------:R-:W-:-:S13]  /*71f0*/  ISETP.NE.AND P0, PT, R19, 0x3, PT ;  /* 0x000000031300780c */ /* 0x000fda0003f05270 */
[----:B------:R-:W-:Y:S05]  /*7200*/  @!P0 BRA `(.L_x_155) ;  /* 0x0000000000048947 */ /* 0x000fea0003800000 */
[----:B------:R-:W-:Y:S01]  /*7210*/  BPT.TRAP 0x1 ;  /* 0x000000040000795c */ /* 0x000fe20000300000 */
.L_x_155:
[----:B------:R-:W0:Y:S01]  /*7220*/  S2R R5, SR_CgaCtaId ;  /* 0x0000000000057919 */ /* 0x000e220000008800 */
[----:B------:R-:W-:Y:S02]  /*7230*/  MOV R2, 0x400 ;  /* 0x0000040000027802 */ /* 0x000fe40000000f00 */
[----:B------:R-:W-:Y:S02]  /*7240*/  SHF.L.U32 R4, R0, 0x1f, RZ ;  /* 0x0000001f00047819 */ /* 0x000fe400000006ff */
[----:B0-----:R-:W-:-:S05]  /*7250*/  LEA R2, R5, R2, 0x18 ;  /* 0x0000000205027211 */ /* 0x001fca00078ec0ff */
[----:B------:R-:W-:-:S04]  /*7260*/  VIADD R2, R2, 0x38 ;  /* 0x0000003802027836 */ /* 0x000fc80000000000 */
[C---:B------:R-:W-:Y:S02]  /*7270*/  IMAD R7, R3.reuse, 0x8, R2 ;  /* 0x0000000803077824 */ /* 0x040fe400078e0202 */
[----:B------:R-:W-:Y:S02]  /*7280*/  VIADD R3, R3, 0x1 ;  /* 0x0000000103037836 */ /* 0x000fe40000000000 */
[----:B------:R-:W0:Y:S03]  /*7290*/  SYNCS.PHASECHK.TRANS64.TRYWAIT P0, [R7+URZ], R4 ;  /* 0x00000004070075a7 */ /* 0x000e26000800017f */
[----:B------:R-:W-:-:S04]  /*72a0*/  ISETP.NE.AND P1, PT, R3, 0x7, PT ;  /* 0x000000070300780c */ /* 0x000fc80003f25270 */
[----:B------:R-:W-:Y:S02]  /*72b0*/  SEL R5, RZ, 0x1, P1 ;  /* 0x00000001ff057807 */ /* 0x000fe40000800000 */
[----:B------:R-:W-:Y:S02]  /*72c0*/  SEL R3, R3, RZ, P1 ;  /* 0x000000ff03037207 */ /* 0x000fe40000800000 */
[----:B------:R-:W-:-:S03]  /*72d0*/  LOP3.LUT R6, R0, R5, RZ, 0x3c, !PT ;  /* 0x0000000500067212 */ /* 0x000fc600078e3cff */
[----:B------:R-:W-:Y:S01]  /*72e0*/  IMAD R8, R3, 0x8, R2 ;  /* 0x0000000803087824 */ /* 0x000fe200078e0202 */
[----:B------:R-:W-:Y:S01]  /*72f0*/  SHF.L.U32 R5, R6, 0x1f, RZ ;  /* 0x0000001f06057819 */ /* 0x000fe200000006ff */
[----:B0-----:R-:W-:Y:S06]  /*7300*/  @!P0 BRA `(.L_x_156) ;  /* 0x0000000400488947 */ /* 0x001fec0003800000 */
.L_x_170:
[----:B------:R-:W1:Y:S01]  /*7310*/  SYNCS.PHASECHK.TRANS64.TRYWAIT P0, [R8+URZ], R5 ;  /* 0x00000005080075a7 */ /* 0x000e62000800017f */
[----:B------:R-:W-:-:S05]  /*7320*/  VIADD R0, R3, 0x1 ;  /* 0x0000000103007836 */ /* 0x000fca0000000000 */
[----:B------:R-:W-:-:S04]  /*7330*/  ISETP.NE.AND P1, PT, R0, 0x7, PT ;  /* 0x000000070000780c */ /* 0x000fc80003f25270 */
[----:B------:R-:W-:Y:S02]  /*7340*/  SEL R3, RZ, 0x1, P1 ;  /* 0x00000001ff037807 */ /* 0x000fe40000800000 */
[----:B0-----:R-:W-:Y:S02]  /*7350*/  SEL R7, R0, RZ, P1 ;  /* 0x000000ff00077207 */ /* 0x001fe40000800000 */
[----:B------:R-:W-:-:S03]  /*7360*/  LOP3.LUT R6, R6, R3, RZ, 0x3c, !PT ;  /* 0x0000000306067212 */ /* 0x000fc600078e3cff */
[----:B------:R-:W-:Y:S01]  /*7370*/  IMAD R9, R7, 0x8, R2 ;  /* 0x0000000807097824 */ /* 0x000fe200078e0202 */
[----:B------:R-:W-:Y:S01]  /*7380*/  SHF.L.U32 R4, R6, 0x1f, RZ ;  /* 0x0000001f06047819 */ /* 0x000fe200000006ff */
[----:B-1----:R-:W-:Y:S06]  /*7390*/  @!P0 BRA `(.L_x_157) ;  /* 0x0000000400388947 */ /* 0x002fec0003800000 */
.L_x_171:
[----:B------:R-:W1:Y:S01]  /*73a0*/  SYNCS.PHASECHK.TRANS64.TRYWAIT P0, [R9+URZ], R4 ;  /* 0x00000004090075a7 */ /* 0x000e62000800017f */
[----:B------:R-:W-:-:S05]  /*73b0*/  VIADD R0, R7, 0x1 ;  /* 0x0000000107007836 */ /* 0x000fca0000000000 */
[----:B------:R-:W-:-:S04]  /*73c0*/  ISETP.NE.AND P1, PT, R0, 0x7, PT ;  /* 0x000000070000780c */ /* 0x000fc80003f25270 */
[----:B------:R-:W-:Y:S02]  /*73d0*/  SEL R3, RZ, 0x1, P1 ;  /* 0x00000001ff037807 */ /* 0x000fe40000800000 */
[----:B------:R-:W-:Y:S02]  /*73e0*/  SEL R7, R0, RZ, P1 ;  /* 0x000000ff00077207 */ /* 0x000fe40000800000 */
[----:B------:R-:W-:-:S03]  /*73f0*/  LOP3.LUT R6, R6, R3, RZ, 0x3c, !PT ;  /* 0x0000000306067212 */ /* 0x000fc600078e3cff */
[----:B0-----:R-:W-:Y:S01]  /*7400*/  IMAD R8, R7, 0x8, R2 ;  /* 0x0000000807087824 */ /* 0x001fe200078e0202 */
[----:B------:R-:W-:Y:S01]  /*7410*/  SHF.L.U32 R5, R6, 0x1f, RZ ;  /* 0x0000001f06057819 */ /* 0x000fe200000006ff */
[----:B-1----:R-:W-:Y:S06]  /*7420*/  @!P0 BRA `(.L_x_158) ;  /* 0x0000000400288947 */ /* 0x002fec0003800000 */
.L_x_172:
        /* <DEDUP_REMOVED lines=9> */
.L_x_173:
[----:B------:R-:W1:Y:S01]  /*74c0*/  SYNCS.PHASECHK.TRANS64.TRYWAIT P0, [R9+URZ], R4 ;  /* 0x00000004090075a7 */ /* 0x000e62000800017f */
[----:B------:R-:W-:-:S05]  /*74d0*/  VIADD R0, R7, 0x1 ;  /* 0x0000000107007836 */ /* 0x000fca0000000000 */
[----:B------:R-:W-:-:S04]  /*74e0*/  ISETP.NE.AND P1, PT, R0, 0x7, PT ;  /* 0x000000070000780c */ /* 0x000fc80003f25270 */
[----:B------:R-:W-:Y:S02]  /*74f0*/  SEL R3, RZ, 0x1, P1 ;  /* 0x00000001ff037807 */ /* 0x000fe40000800000 */
[----:B------:R-:W-:Y:S02]  /*7500*/  SEL R7, R0, RZ, P1 ;  /* 0x000000ff00077207 */ /* 0x000fe40000800000 */
[----:B------:R-:W-:-:S03]  /*7510*/  LOP3.LUT R11, R6, R3, RZ, 0x3c, !PT ;  /* 0x00000003060b7212 */ /* 0x000fc600078e3cff */
[----:B------:R-:W-:Y:S01]  /*7520*/  IMAD R6, R7, 0x8, R2 ;  /* 0x0000000807067824 */ /* 0x000fe200078e0202 */
[----:B0-----:R-:W-:Y:S01]  /*7530*/  SHF.L.U32 R5, R11, 0x1f, RZ ;  /* 0x0000001f0b057819 */ /* 0x001fe200000006ff */
[----:B-1----:R-:W-:Y:S06]  /*7540*/  @!P0 BRA `(.L_x_160) ;  /* 0x0000000400088947 */ /* 0x002fec0003800000 */
.L_x_174:
[----:B------:R-:W1:Y:S01]  /*7550*/  SYNCS.PHASECHK.TRANS64.TRYWAIT P0, [R6+URZ], R5 ;  /* 0x00000005060075a7 */ /* 0x000e62000800017f */
[----:B------:R-:W-:-:S05]  /*7560*/  VIADD R0, R7, 0x1 ;  /* 0x0000000107007836 */ /* 0x000fca0000000000 */
[----:B------:R-:W-:-:S04]  /*7570*/  ISETP.NE.AND P1, PT, R0, 0x7, PT ;  /* 0x000000070000780c */ /* 0x000fc80003f25270 */
[----:B0-----:R-:W-:Y:S02]  /*7580*/  SEL R4, RZ, 0x1, P1 ;  /* 0x00000001ff047807 */ /* 0x001fe40000800000 */
[----:B------:R-:W-:Y:S02]  /*7590*/  SEL R3, R0, RZ, P1 ;  /* 0x000000ff00037207 */ /* 0x000fe40000800000 */
[----:B------:R-:W-:Y:S01]  /*75a0*/  LOP3.LUT R0, R11, R4, RZ, 0x3c, !PT ;  /* 0x000000040b007212 */ /* 0x000fe200078e3cff */
[----:B-1----:R-:W-:Y:S06]  /*75b0*/  @!P0 BRA `(.L_x_161) ;  /* 0x0000000400008947 */ /* 0x002fec0003800000 */
.L_x_175:
[----:B------:R-:W-:Y:S01]  /*75c0*/  IMAD R3, R3, 0x8, R2 ;  /* 0x0000000803037824 */ /* 0x000fe200078e0202 */
[----:B------:R-:W-:-:S07]  /*75d0*/  SHF.L.U32 R0, R0, 0x1f, RZ ;  /* 0x0000001f00007819 */ /* 0x000fce00000006ff */
.L_x_162:
[----:B-1----:R1:W2:Y:S02]  /*75e0*/  SYNCS.PHASECHK.TRANS64.TRYWAIT P0, [R3+URZ], R0 ;  /* 0x00000000030075a7 */ /* 0x0022a4000800017f */
[----:B--2---:R-:W-:Y:S05]  /*75f0*/  @!P0 NANOSLEEP.SYNCS 0x989680 ;  /* 0x009896800000895d */ /* 0x004fea0003900000 */
[----:B------:R-:W2:Y:S02]  /*7600*/  @!P0 SYNCS.PHASECHK.TRANS64 P0, [R3+URZ], R0 ;  /* 0x00000000030085a7 */ /* 0x000ea4000800007f */
[----:B--2---:R-:W-:Y:S05]  /*7610*/  @!P0 BRA `(.L_x_162) ;  /* 0xfffffffc00f08947 */ /* 0x004fea000383ffff */
.L_x_154:
[----:B------:R-:W-:Y:S05]  /*7620*/  BSYNC B0 ;  /* 0x0000000000007941 */ /* 0x000fea0003800000 */
.L_x_153:
[----:B------:R-:W-:Y:S05]  /*7630*/  EXIT ;  /* 0x000000000000794d */ /* 0x000fea0003800000 */
.L_x_21:
[----:B---3--:R3:W4:Y:S02]  /*7640*/  SYNCS.PHASECHK.TRANS64.TRYWAIT P1, [R3+URZ], R0 ;  /* 0x00000000030075a7 */ /* 0x008724000802017f */
[----:B----4-:R-:W-:Y:S05]  /*7650*/  @!P1 NANOSLEEP.SYNCS 0x989680 ;  /* 0x009896800000995d */ /* 0x010fea0003900000 */
[----:B------:R-:W4:Y:S02]  /*7660*/  @!P1 SYNCS.PHASECHK.TRANS64 P1, [R3+URZ], R0 ;  /* 0x00000000030095a7 */ /* 0x000f24000802007f */
[----:B----4-:R-:W-:Y:S05]  /*7670*/  @!P1 BRA `(.L_x_21) ;  /* 0xfffffffc00f09947 */ /* 0x010fea000383ffff */
[----:B------:R-:W-:Y:S05]  /*7680*/  BRA `(.L_x_20) ;  /* 0xffffff9c00bc7947 */ /* 0x000fea000383ffff */
.L_x_26:
[----:B-1----:R1:W2:Y:S02]  /*7690*/  SYNCS.PHASECHK.TRANS64.TRYWAIT P1, [R5+URZ], R4 ;  /* 0x00000004050075a7 */ /* 0x0022a4000802017f */
[----:B--2---:R-:W-:Y:S05]  /*76a0*/  @!P1 NANOSLEEP.SYNCS 0x989680 ;  /* 0x009896800000995d */ /* 0x004fea0003900000 */
[----:B------:R-:W2:Y:S02]  /*76b0*/  @!P1 SYNCS.PHASECHK.TRANS64 P1, [R5+URZ], R4 ;  /* 0x00000004050095a7 */ /* 0x000ea4000802007f */
[----:B--2---:R-:W-:Y:S05]  /*76c0*/  @!P1 BRA `(.L_x_26) ;  /* 0xfffffffc00f09947 */ /* 0x004fea000383ffff */
[----:B------:R-:W-:Y:S05]  /*76d0*/  BRA `(.L_x_25) ;  /* 0xffffffa800887947 */ /* 0x000fea000383ffff */
.L_x_141:
[----:B------:R-:W-:Y:S01]  /*76e0*/  BSSY B1, `(.L_x_163) ;  /* 0x0000006000017945 */ /* 0x000fe20003800000 */
[----:B------:R-:W-:-:S07]  /*76f0*/  IMAD.MOV.U32 R15, RZ, RZ, -0x1 ;  /* 0xffffffffff0f7424 */ /* 0x000fce00078e00ff */
[----:B------:R-:W-:Y:S05]  /*7700*/  WARPSYNC.COLLECTIVE R15, `(.L_x_164) ;  /* 0x000000000f0c7348 */ /* 0x000fea0003c00000 */
[----:B------:R-:W-:Y:S02]  /*7710*/  ELECT P6, UR62, PT ;  /* 0x00000000003e782f */ /* 0x000fe400038c0000 */
[----:B------:R-:W-:Y:S01]  /*7720*/  MOV R14, UR62 ;  /* 0x0000003e000e7c02 */ /* 0x000fe20008000f00 */
[----:B------:R-:W-:Y:S10]  /*7730*/  ENDCOLLECTIVE ;  /* 0x000000000000791b */ /* 0x000ff40003800000 */
.L_x_164:
[----:B------:R-:W-:Y:S05]  /*7740*/  BSYNC B1 ;  /* 0x0000000000017941 */ /* 0x000fea0003800000 */
.L_x_163:
[----:B------:R-:W-:Y:S05]  /*7750*/  BRA `(.L_x_165) ;  /* 0xffffffec00c87947 */ /* 0x000fea000383ffff */
.L_x_144:
[----:B-1----:R1:W2:Y:S02]  /*7760*/  SYNCS.PHASECHK.TRANS64.TRYWAIT P0, [R23+URZ+0x38], R14 ;  /* 0x0000380e170075a7 */ /* 0x0022a4000800017f */
[----:B--2---:R-:W-:Y:S05]  /*7770*/  @!P0 NANOSLEEP.SYNCS 0x989680 ;  /* 0x009896800000895d */ /* 0x004fea0003900000 */
[----:B------:R-:W2:Y:S02]  /*7780*/  @!P0 SYNCS.PHASECHK.TRANS64 P0, [R23+URZ+0x38], R14 ;  /* 0x0000380e170085a7 */ /* 0x000ea4000800007f */
[----:B--2---:R-:W-:Y:S05]  /*7790*/  @!P0 BRA `(.L_x_144) ;  /* 0xfffffffc00f08947 */ /* 0x004fea000383ffff */
[----:B------:R-:W-:Y:S05]  /*77a0*/  BRA `(.L_x_166) ;  /* 0xfffffff000047947 */ /* 0x000fea000383ffff */
.L_x_152:
[----:B------:R-:W-:Y:S01]  /*77b0*/  BSSY B0, `(.L_x_167) ;  /* 0x0000006000007945 */ /* 0x000fe20003800000 */
[----:B------:R-:W-:-:S07]  /*77c0*/  IMAD.MOV.U32 R15, RZ, RZ, -0x1 ;  /* 0xffffffffff0f7424 */ /* 0x000fce00078e00ff */
[----:B------:R-:W-:Y:S05]  /*77d0*/  WARPSYNC.COLLECTIVE R15, `(.L_x_168) ;  /* 0x000000000f0c7348 */ /* 0x000fea0003c00000 */
[----:B------:R-:W-:Y:S02]  /*77e0*/  ELECT P6, UR62, PT ;  /* 0x00000000003e782f */ /* 0x000fe400038c0000 */
[----:B------:R-:W-:Y:S01]  /*77f0*/  MOV R14, UR62 ;  /* 0x0000003e000e7c02 */ /* 0x000fe20008000f00 */
[----:B------:R-:W-:Y:S10]  /*7800*/  ENDCOLLECTIVE ;  /* 0x000000000000791b */ /* 0x000ff40003800000 */
.L_x_168:
[----:B------:R-:W-:Y:S05]  /*7810*/  BSYNC B0 ;  /* 0x0000000000007941 */ /* 0x000fea0003800000 */
.L_x_167:
[----:B------:R-:W-:Y:S05]  /*7820*/  BRA `(.L_x_169) ;  /* 0xfffffff800647947 */ /* 0x000fea000383ffff */
.L_x_156:
[----:B0-----:R0:W1:Y:S02]  /*7830*/  SYNCS.PHASECHK.TRANS64.TRYWAIT P0, [R7+URZ], R4 ;  /* 0x00000004070075a7 */ /* 0x001064000800017f */
[----:B-1----:R-:W-:Y:S05]  /*7840*/  @!P0 NANOSLEEP.SYNCS 0x989680 ;  /* 0x009896800000895d */ /* 0x002fea0003900000 */
[----:B------:R-:W1:Y:S02]  /*7850*/  @!P0 SYNCS.PHASECHK.TRANS64 P0, [R7+URZ], R4 ;  /* 0x00000004070085a7 */ /* 0x000e64000800007f */
[----:B-1----:R-:W-:Y:S05]  /*7860*/  @!P0 BRA `(.L_x_156) ;  /* 0xfffffffc00f08947 */ /* 0x002fea000383ffff */
[----:B------:R-:W-:Y:S05]  /*7870*/  BRA `(.L_x_170) ;  /* 0xfffffff800a47947 */ /* 0x000fea000383ffff */
.L_x_157:
[----:B0-----:R0:W1:Y:S02]  /*7880*/  SYNCS.PHASECHK.TRANS64.TRYWAIT P0, [R8+URZ], R5 ;  /* 0x00000005080075a7 */ /* 0x001064000800017f */
[----:B-1----:R-:W-:Y:S05]  /*7890*/  @!P0 NANOSLEEP.SYNCS 0x989680 ;  /* 0x009896800000895d */ /* 0x002fea0003900000 */
[----:B------:R-:W1:Y:S02]  /*78a0*/  @!P0 SYNCS.PHASECHK.TRANS64 P0, [R8+URZ], R5 ;  /* 0x00000005080085a7 */ /* 0x000e64000800007f */
[----:B-1----:R-:W-:Y:S05]  /*78b0*/  @!P0 BRA `(.L_x_157) ;  /* 0xfffffffc00f08947 */ /* 0x002fea000383ffff */
[----:B------:R-:W-:Y:S05]  /*78c0*/  BRA `(.L_x_171) ;  /* 0xfffffff800b47947 */ /* 0x000fea000383ffff */
.L_x_158:
[----:B0-----:R0:W1:Y:S02]  /*78d0*/  SYNCS.PHASECHK.TRANS64.TRYWAIT P0, [R9+URZ], R4 ;  /* 0x00000004090075a7 */ /* 0x001064000800017f */
[----:B-1----:R-:W-:Y:S05]  /*78e0*/  @!P0 NANOSLEEP.SYNCS 0x989680 ;  /* 0x009896800000895d */ /* 0x002fea0003900000 */
[----:B------:R-:W1:Y:S02]  /*78f0*/  @!P0 SYNCS.PHASECHK.TRANS64 P0, [R9+URZ], R4 ;  /* 0x00000004090085a7 */ /* 0x000e64000800007f */
[----:B-1----:R-:W-:Y:S05]  /*7900*/  @!P0 BRA `(.L_x_158) ;  /* 0xfffffffc00f08947 */ /* 0x002fea000383ffff */
[----:B------:R-:W-:Y:S05]  /*7910*/  BRA `(.L_x_172) ;  /* 0xfffffff800c47947 */ /* 0x000fea000383ffff */
.L_x_159:
[----:B0-----:R0:W1:Y:S02]  /*7920*/  SYNCS.PHASECHK.TRANS64.TRYWAIT P0, [R8+URZ], R5 ;  /* 0x00000005080075a7 */ /* 0x001064000800017f */
[----:B-1----:R-:W-:Y:S05]  /*7930*/  @!P0 NANOSLEEP.SYNCS 0x989680 ;  /* 0x009896800000895d */ /* 0x002fea0003900000 */
[----:B------:R-:W1:Y:S02]  /*7940*/  @!P0 SYNCS.PHASECHK.TRANS64 P0, [R8+URZ], R5 ;  /* 0x00000005080085a7 */ /* 0x000e64000800007f */
[----:B-1----:R-:W-:Y:S05]  /*7950*/  @!P0 BRA `(.L_x_159) ;  /* 0xfffffffc00f08947 */ /* 0x002fea000383ffff */
[----:B------:R-:W-:Y:S05]  /*7960*/  BRA `(.L_x_173) ;  /* 0xfffffff800d47947 */ /* 0x000fea000383ffff */
.L_x_160:
[----:B0-----:R0:W1:Y:S02]  /*7970*/  SYNCS.PHASECHK.TRANS64.TRYWAIT P0, [R9+URZ], R4 ;  /* 0x00000004090075a7 */ /* 0x001064000800017f */
[----:B-1----:R-:W-:Y:S05]  /*7980*/  @!P0 NANOSLEEP.SYNCS 0x989680 ;  /* 0x009896800000895d */ /* 0x002fea0003900000 */
[----:B------:R-:W1:Y:S02]  /*7990*/  @!P0 SYNCS.PHASECHK.TRANS64 P0, [R9+URZ], R4 ;  /* 0x00000004090085a7 */ /* 0x000e64000800007f */
[----:B-1----:R-:W-:Y:S05]  /*79a0*/  @!P0 BRA `(.L_x_160) ;  /* 0xfffffffc00f08947 */ /* 0x002fea000383ffff */
[----:B------:R-:W-:Y:S05]  /*79b0*/  BRA `(.L_x_174) ;  /* 0xfffffff800e47947 */ /* 0x000fea000383ffff */
.L_x_161:
[----:B0-----:R0:W1:Y:S02]  /*79c0*/  SYNCS.PHASECHK.TRANS64.TRYWAIT P0, [R6+URZ], R5 ;  /* 0x00000005060075a7 */ /* 0x001064000800017f */
[----:B-1----:R-:W-:Y:S05]  /*79d0*/  @!P0 NANOSLEEP.SYNCS 0x989680 ;  /* 0x009896800000895d */ /* 0x002fea0003900000 */
[----:B------:R-:W1:Y:S02]  /*79e0*/  @!P0 SYNCS.PHASECHK.TRANS64 P0, [R6+URZ], R5 ;  /* 0x00000005060085a7 */ /* 0x000e64000800007f */
[----:B-1----:R-:W-:Y:S05]  /*79f0*/  @!P0 BRA `(.L_x_161) ;  /* 0xfffffffc00f08947 */ /* 0x002fea000383ffff */
[----:B------:R-:W-:Y:S05]  /*7a00*/  BRA `(.L_x_175) ;  /* 0xfffffff800ec7947 */ /* 0x000fea000383ffff */
.L_x_176:
[----:B------:R-:W-:-:S00]  /*7a10*/  BRA `(.L_x_176) ;  /* 0xfffffffc00fc7947 */ /* 0x000fc0000383ffff */
[----:B------:R-:W-:-:S00]  /*7a20*/  NOP ;  /* 0x0000000000007918 */ /* 0x000fc00000000000 */
        /* <DEDUP_REMOVED lines=13> */
.L_x_177:


//--------------------- .nv.global.init           --------------------------
	.section	.nv.global.init,"aw",@progbits
.nv.global.init:
	.type		$str$22,@object
	.size		$str$22,($str$23 - $str$22)
$str$22:
        /*0000*/ 	.byte	0x6b, 0x5f, 0x74, 0x69, 0x6c, 0x65, 0x5f, 0x63, 0x6f, 0x75, 0x6e, 0x74, 0x20, 0x3e, 0x3d, 0x20
        /*0010*/ 	.byte	0x31, 0x00
	.type		$str$23,@object
	.size		$str$23,(__unnamed_1 - $str$23)
$str$23:
        /*0012*/ 	.byte	0x2f, 0x74, 0x6d, 0x70, 0x2f, 0x63, 0x75, 0x74, 0x6c, 0x61, 0x73, 0x73, 0x5f, 0x73, 0x77, 0x65
        /*0022*/ 	.byte	0x65, 0x70, 0x5f, 0x73, 0x72, 0x63, 0x2f, 0x69, 0x6e, 0x63, 0x6c, 0x75, 0x64, 0x65, 0x2f, 0x63
        /*0032*/ 	.byte	0x75, 0x74, 0x6c, 0x61, 0x73, 0x73, 0x2f, 0x67, 0x65, 0x6d, 0x6d, 0x2f, 0x63, 0x6f, 0x6c, 0x6c
        /*0042*/ 	.byte	0x65, 0x63, 0x74, 0x69, 0x76, 0x65, 0x2f, 0x73, 0x6d, 0x39, 0x30, 0x5f, 0x6d, 0x6d, 0x61, 0x5f
        /*0052*/ 	.byte	0x74, 0x6d, 0x61, 0x5f, 0x67, 0x6d, 0x6d, 0x61, 0x5f, 0x73, 0x73, 0x5f, 0x77, 0x61, 0x72, 0x70
        /*0062*/ 	.byte	0x73, 0x70, 0x65, 0x63, 0x69, 0x61, 0x6c, 0x69, 0x7a, 0x65, 0x64, 0x2e, 0x68, 0x70, 0x70, 0x00
	.type		__unnamed_1,@object
	.size		__unnamed_1,(.L_0 - __unnamed_1)
__unnamed_1:
        /*0072*/ 	.byte	0x76, 0x6f, 0x69, 0x64, 0x20, 0x63, 0x75, 0x74, 0x6c, 0x61, 0x73, 0x73, 0x3a, 0x3a, 0x67, 0x65
        /* <DEDUP_REMOVED lines=172> */
        /*0b42*/ 	.byte	0x3a, 0x3a, 0x69, 0x64, 0x65, 0x6e, 0x74, 0x69, 0x74, 0x79, 0x5d, 0x00
.L_0:


//--------------------- .nv.shared._ZN7cutlass13device_kernelINS_4gemm6kernel13GemmUniversalIN4cute5tupleIJiiiiEEENS1_10collective13CollectiveMmaINS1_34MainloopSm90TmaGmmaWarpSpecializedILi7ENS5_IJNS4_1CILi2EEENSA_ILi1EEESC_EEENS1_35KernelTmaWarpSpecializedCooperativeEEENS5_IJNSA_ILi192EEENSA_ILi48EEENSA_ILi128EEEEEEaNS5_IJlSC_lEEEaSK_NS4_8TiledMMAINS4_8MMA_AtomIJNS4_4SM904GMMA26MMA_64x16x32_S32S8S8_SS_TNEEEENS4_6LayoutISD_NS5_IJSC_NSA_ILi0EEESS_EEEEENS5_IJNS4_10UnderscoreESV_SV_EEEEENS4_13SM90_TMA_LOADENS4_14ComposedLayoutINS4_7SwizzleILi3ELi4ELi3EEENS4_18smem_ptr_flag_bitsILi8EEENSR_INS5_IJNSA_ILi8EEESI_EEENS5_IJSI_SC_EEEEEEEvNS4_8identityENS4_23SM90_TMA_LOAD_MULTICASTES18_vS19_EENS_8epilogue10collective6detail29Sm90TmaWarpSpecializedAdapterINS1D_15DefaultEpilogueIaSK_SK_NS1C_6thread17LinearCombinationIaLi1EiiLNS1H_9ScaleType4KindE0ELNS_15FloatRoundStyleE2EaEENS1_15EpilogueDefaultEEEEEvvEEEEvNT_6ParamsE --------------------------
	.section	.nv.shared._ZN7cutlass13device_kernelINS_4gemm6kernel13GemmUniversalIN4cute5tupleIJiiiiEEENS1_10collective13CollectiveMmaINS1_34MainloopSm90TmaGmmaWarpSpecializedILi7ENS5_IJNS4_1CILi2EEENSA_ILi1EEESC_EEENS1_35KernelTmaWarpSpecializedCooperativeEEENS5_IJNSA_ILi192EEENSA_ILi48EEENSA_ILi128EEEEEEaNS5_IJlSC_lEEEaSK_NS4_8TiledMMAINS4_8MMA_AtomIJNS4_4SM904GMMA26MMA_64x16x32_S32S8S8_SS_TNEEEENS4_6LayoutISD_NS5_IJSC_NSA_ILi0EEESS_EEEEENS5_IJNS4_10UnderscoreESV_SV_EEEEENS4_13SM90_TMA_LOADENS4_14ComposedLayoutINS4_7SwizzleILi3ELi4ELi3EEENS4_18smem_ptr_flag_bitsILi8EEENSR_INS5_IJNSA_ILi8EEESI_EEENS5_IJSI_SC_EEEEEEEvNS4_8identityENS4_23SM90_TMA_LOAD_MULTICASTES18_vS19_EENS_8epilogue10collective6detail29Sm90TmaWarpSpecializedAdapterINS1D_15DefaultEpilogueIaSK_SK_NS1C_6thread17LinearCombinationIaLi1EiiLNS1H_9ScaleType4KindE0ELNS_15FloatRoundStyleE2EaEENS1_15EpilogueDefaultEEEEEvvEEEEvNT_6ParamsE,"aw",@nobits
	.sectionflags	@""
	.align	16
	.zero		1024


//--------------------- .nv.shared.reserved.0     --------------------------
	.section	.nv.shared.reserved.0,"aw",@nobits
	.weak		__nv_reservedSMEM_offset_0_alias
	.size		__nv_reservedSMEM_offset_0_alias, 0, 0
	.other		__nv_reservedSMEM_offset_0_alias,@"STO_CUDA_RESERVED_SHARED STV_DEFAULT"
__nv_reservedSMEM_offset_0_alias:
	.zero		0


//--------------------- .nv.global                --------------------------
	.section	.nv.global,"aw",@nobits
.nv.global:
	.type		_ZN39_INTERNAL_d4499367_4_k_cu_313559d9_37644cute1_E,@object
	.size		_ZN39_INTERNAL_d4499367_4_k_cu_313559d9_37644cute1_E,(_ZN39_INTERNAL_d4499367_4_k_cu_313559d9_37644cuda3std3__45__cpo6cbeginE - _ZN39_INTERNAL_d4499367_4_k_cu_313559d9_37644cute1_E)
_ZN39_INTERNAL_d4499367_4_k_cu_313559d9_37644cute1_E:
	.zero		1
	.type		_ZN39_INTERNAL_d4499367_4_k_cu_313559d9_37644cuda3std3__45__cpo6cbeginE,@object
	.size		_ZN39_INTERNAL_d4499367_4_k_cu_313559d9_37644cuda3std3__45__cpo6cbeginE,(_ZN39_INTERNAL_d4499367_4_k_cu_313559d9_37644cuda3std3__48in_placeE - _ZN39_INTERNAL_d4499367_4_k_cu_313559d9_37644cuda3std3__45__cpo6cbeginE)
_ZN39_INTERNAL_d4499367_4_k_cu_313559d9_37644cuda3std3__45__cpo6cbeginE:
	.zero		1
	.type		_ZN39_INTERNAL_d4499367_4_k_cu_313559d9_37644cuda3std3__48in_placeE,@object
	.size		_ZN39_INTERNAL_d4499367_4_k_cu_313559d9_37644cuda3std3__48in_placeE,(_ZN39_INTERNAL_d4499367_4_k_cu_313559d9_37644cuda3std6ranges3__45__cpo9iter_moveE - _ZN39_INTERNAL_d4499367_4_k_cu_313559d9_37644cuda3std3__48in_placeE)
_ZN39_INTERNAL_d4499367_4_k_cu_313559d9_37644cuda3std3__48in_placeE:
	.zero		1
	.type		_ZN39_INTERNAL_d4499367_4_k_cu_313559d9_37644cuda3std6ranges3__45__cpo9iter_moveE,@object
	.size		_ZN39_INTERNAL_d4499367_4_k_cu_313559d9_37644cuda3std6ranges3__45__cpo9iter_moveE,(_ZN39_INTERNAL_d4499367_4_k_cu_313559d9_37644cuda3std3__45__cpo5beginE - _ZN39_INTERNAL_d4499367_4_k_cu_313559d9_37644cuda3std6ranges3__45__cpo9iter_moveE)
_ZN39_INTERNAL_d4499367_4_k_cu_313559d9_37644cuda3std6ranges3__45__cpo9iter_moveE:
	.zero		1
	.type		_ZN39_INTERNAL_d4499367_4_k_cu_313559d9_37644cuda3std3__45__cpo5beginE,@object
	.size		_ZN39_INTERNAL_d4499367_4_k_cu_313559d9_37644cuda3std3__45__cpo5beginE,(_ZN39_INTERNAL_d4499367_4_k_cu_313559d9_37644cuda3std3__441_GLOBAL__N__d4499367_4_k_cu_313559d9_37646ignoreE - _ZN39_INTERNAL_d4499367_4_k_cu_313559d9_37644cuda3std3__45__cpo5beginE)
_ZN39_INTERNAL_d4499367_4_k_cu_313559d9_37644cuda3std3__45__cpo5beginE:
	.zero		1
	.type		_ZN39_INTERNAL_d4499367_4_k_cu_313559d9_37644cuda3std3__441_GLOBAL__N__d4499367_4_k_cu_313559d9_37646ignoreE,@object
	.size		_ZN39_INTERNAL_d4499367_4_k_cu_313559d9_37644cuda3std3__441_GLOBAL__N__d4499367_4_k_cu_313559d9_37646ignoreE,(_ZN39_INTERNAL_d4499367_4_k_cu_313559d9_37644cute7productE - _ZN39_INTERNAL_d4499367_4_k_cu_313559d9_37644cuda3std3__441_GLOBAL__N__d4499367_4_k_cu_313559d9_37646ignoreE)
_ZN39_INTERNAL_d4499367_4_k_cu_313559d9_37644cuda3std3__441_GLOBAL__N__d4499367_4_k_cu_313559d9_37646ignoreE:
	.zero		1
	.type		_ZN39_INTERNAL_d4499367_4_k_cu_313559d9_37644cute7productE,@object
	.size		_ZN39_INTERNAL_d4499367_4_k_cu_313559d9_37644cute7productE,(_ZN39_INTERNAL_d4499367_4_k_cu_313559d9_37644cuda3std3__45__cpo3endE - _ZN39_INTERNAL_d4499367_4_k_cu_313559d9_37644cute7productE)
_ZN39_INTERNAL_d4499367_4_k_cu_313559d9_37644cute7productE:
	.zero		1
	.type		_ZN39_INTERNAL_d4499367_4_k_cu_313559d9_37644cuda3std3__45__cpo3endE,@object
	.size		_ZN39_INTERNAL_d4499367_4_k_cu_313559d9_37644cuda3std3__45__cpo3endE,(_ZN39_INTERNAL_d4499367_4_k_cu_313559d9_37644cuda3std3__419piecewise_constructE - _ZN39_INTERNAL_d4499367_4_k_cu_313559d9_37644cuda3std3__45__cpo3endE)
_ZN39_INTERNAL_d4499367_4_k_cu_313559d9_37644cuda3std3__45__cpo3endE:
	.zero		1
	.type		_ZN39_INTERNAL_d4499367_4_k_cu_313559d9_37644cuda3std3__419piecewise_constructE,@object
	.size		_ZN39_INTERNAL_d4499367_4_k_cu_313559d9_37644cuda3std3__419piecewise_constructE,(_ZN39_INTERNAL_d4499367_4_k_cu_313559d9_37644cuda3std3__45__cpo4cendE - _ZN39_INTERNAL_d4499367_4_k_cu_313559d9_37644cuda3std3__419piecewise_constructE)
_ZN39_INTERNAL_d4499367_4_k_cu_313559d9_37644cuda3std3__419piecewise_constructE:
	.zero		1
	.type		_ZN39_INTERNAL_d4499367_4_k_cu_313559d9_37644cuda3std3__45__cpo4cendE,@object
	.size		_ZN39_INTERNAL_d4499367_4_k_cu_313559d9_37644cuda3std3__45__cpo4cendE,(_ZN39_INTERNAL_d4499367_4_k_cu_313559d9_37644cuda3std6ranges3__45__cpo4swapE - _ZN39_INTERNAL_d4499367_4_k_cu_313559d9_37644cuda3std3__45__cpo4cendE)
_ZN39_INTERNAL_d4499367_4_k_cu_313559d9_37644cuda3std3__45__cpo4cendE:
	.zero		1
	.type		_ZN39_INTERNAL_d4499367_4_k_cu_313559d9_37644cuda3std6ranges3__45__cpo4swapE,@object
	.size		_ZN39_INTERNAL_d4499367_4_k_cu_313559d9_37644cuda3std6ranges3__45__cpo4swapE,(.L_8 - _ZN39_INTERNAL_d4499367_4_k_cu_313559d9_37644cuda3std6ranges3__45__cpo4swapE)
_ZN39_INTERNAL_d4499367_4_k_cu_313559d9_37644cuda3std6ranges3__45__cpo4swapE:
	.zero		1
.L_8:


//--------------------- .nv.constant0._ZN7cutlass13device_kernelINS_4gemm6kernel13GemmUniversalIN4cute5tupleIJiiiiEEENS1_10collective13CollectiveMmaINS1_34MainloopSm90TmaGmmaWarpSpecializedILi7ENS5_IJNS4_1CILi2EEENSA_ILi1EEESC_EEENS1_35KernelTmaWarpSpecializedCooperativeEEENS5_IJNSA_ILi192EEENSA_ILi48EEENSA_ILi128EEEEEEaNS5_IJlSC_lEEEaSK_NS4_8TiledMMAINS4_8MMA_AtomIJNS4_4SM904GMMA26MMA_64x16x32_S32S8S8_SS_TNEEEENS4_6LayoutISD_NS5_IJSC_NSA_ILi0EEESS_EEEEENS5_IJNS4_10UnderscoreESV_SV_EEEEENS4_13SM90_TMA_LOADENS4_14ComposedLayoutINS4_7SwizzleILi3ELi4ELi3EEENS4_18smem_ptr_flag_bitsILi8EEENSR_INS5_IJNSA_ILi8EEESI_EEENS5_IJSI_SC_EEEEEEEvNS4_8identityENS4_23SM90_TMA_LOAD_MULTICASTES18_vS19_EENS_8epilogue10collective6detail29Sm90TmaWarpSpecializedAdapterINS1D_15DefaultEpilogueIaSK_SK_NS1C_6thread17LinearCombinationIaLi1EiiLNS1H_9ScaleType4KindE0ELNS_15FloatRoundStyleE2EaEENS1_15EpilogueDefaultEEEEEvvEEEEvNT_6ParamsE --------------------------
	.section	.nv.constant0._ZN7cutlass13device_kernelINS_4gemm6kernel13GemmUniversalIN4cute5tupleIJiiiiEEENS1_10collective13CollectiveMmaINS1_34MainloopSm90TmaGmmaWarpSpecializedILi7ENS5_IJNS4_1CILi2EEENSA_ILi1EEESC_EEENS1_35KernelTmaWarpSpecializedCooperativeEEENS5_IJNSA_ILi192EEENSA_ILi48EEENSA_ILi128EEEEEEaNS5_IJlSC_lEEEaSK_NS4_8TiledMMAINS4_8MMA_AtomIJNS4_4SM904GMMA26MMA_64x16x32_S32S8S8_SS_TNEEEENS4_6LayoutISD_NS5_IJSC_NSA_ILi0EEESS_EEEEENS5_IJNS4_10UnderscoreESV_SV_EEEEENS4_13SM90_TMA_LOADENS4_14ComposedLayoutINS4_7SwizzleILi3ELi4ELi3EEENS4_18smem_ptr_flag_bitsILi8EEENSR_INS5_IJNSA_ILi8EEESI_EEENS5_IJSI_SC_EEEEEEEvNS4_8identityENS4_23SM90_TMA_LOAD_MULTICASTES18_vS19_EENS_8epilogue10collective6detail29Sm90TmaWarpSpecializedAdapterINS1D_15DefaultEpilogueIaSK_SK_NS1C_6thread17LinearCombinationIaLi1EiiLNS1H_9ScaleType4KindE0ELNS_15FloatRoundStyleE2EaEENS1_15EpilogueDefaultEEEEEvvEEEEvNT_6ParamsE,"a",@progbits
	.sectionflags	@""
	.align	4
.nv.constant0._ZN7cutlass13device_kernelINS_4gemm6kernel13GemmUniversalIN4cute5tupleIJiiiiEEENS1_10collective13CollectiveMmaINS1_34MainloopSm90TmaGmmaWarpSpecializedILi7ENS5_IJNS4_1CILi2EEENSA_ILi1EEESC_EEENS1_35KernelTmaWarpSpecializedCooperativeEEENS5_IJNSA_ILi192EEENSA_ILi48EEENSA_ILi128EEEEEEaNS5_IJlSC_lEEEaSK_NS4_8TiledMMAINS4_8MMA_AtomIJNS4_4SM904GMMA26MMA_64x16x32_S32S8S8_SS_TNEEEENS4_6LayoutISD_NS5_IJSC_NSA_ILi0EEESS_EEEEENS5_IJNS4_10UnderscoreESV_SV_EEEEENS4_13SM90_TMA_LOADENS4_14ComposedLayoutINS4_7SwizzleILi3ELi4ELi3EEENS4_18smem_ptr_flag_bitsILi8EEENSR_INS5_IJNSA_ILi8EEESI_EEENS5_IJSI_SC_EEEEEEEvNS4_8identityENS4_23SM90_TMA_LOAD_MULTICASTES18_vS19_EENS_8epilogue10collective6detail29Sm90TmaWarpSpecializedAdapterINS1D_15DefaultEpilogueIaSK_SK_NS1C_6thread17LinearCombinationIaLi1EiiLNS1H_9ScaleType4KindE0ELNS_15FloatRoundStyleE2EaEENS1_15EpilogueDefaultEEEEEvvEEEEvNT_6ParamsE:
	.zero		1664


//--------------------- SYMBOLS --------------------------

	.type		.nv.reservedSmem.offset0,@object
	.size		.nv.reservedSmem.offset0,0x4
	.type		__assertfail,@function
